	.target	sm_100a

	.elftype	@"ET_EXEC"


//--------------------- .note.nv.tkinfo           --------------------------
	.section	.note.nv.tkinfo,"",@"SHT_NOTE"
	.sectionflags	@"SHF_NOTE_NV_TKINFO"
	.tkinfo
        /*0018*/ 	.word	0x00000002
        /*0030*/ 	.string	""
        /*0030*/ 	.string	"ptxas"
        /*0030*/ 	.string	"Cuda compilation tools, release 13.0, V13.0.88"
        /*0030*/ 	.string	"Build cuda_13.0.r13.0/compiler.36424714_0"
        /*0030*/ 	.string	"-arch sm_100a -m 64 "



//--------------------- .note.nv.cuinfo           --------------------------
	.section	.note.nv.cuinfo,"",@"SHT_NOTE"
	.sectionflags	@"SHF_NOTE_NV_CUINFO"
        /*0018*/ 	.short	0x0002
        /*001a*/ 	.short	0x0064
        /*001c*/ 	.short	0x0082
	.zero		2


//--------------------- .nv.info                  --------------------------
	.section	.nv.info,"",@"SHT_CUDA_INFO"
	.align	4


	//----- nvinfo : EIATTR_REGCOUNT
	.align		4
        /*0000*/ 	.byte	0x04, 0x2f
        /*0002*/ 	.short	(.L_19 - .L_18)
	.align		4
.L_18:
        /*0004*/ 	.word	index@(_ZN7cutlass13device_kernelINS_4gemm6kernel13GemmUniversalIN4cute5tupleIJiiiiEEENS1_10collective13CollectiveMmaINS1_35MainloopSm100TmaUmmaWarpSpecializedILi5ELi2ELi4ENS5_IJNS4_1CILi4EEESB_NSA_ILi1EEEEEEEENS5_IJNSA_ILi128EEESF_NSA_ILi64EEEEEENS_6half_tENS5_IJSC_llEEESI_NS5_IJlSC_lEEENS4_8TiledMMAINS4_8MMA_AtomIJNS4_26SM100_MMA_F16BF16_2x1SM_SSISI_SI_fLi128ELi128ELNS4_4UMMA5MajorE1ELSP_0ELNSO_7ScaleInE0ELSQ_0EEEEEENS4_6LayoutINS5_IJSC_SC_SC_EEENS5_IJNSA_ILi0EEESV_SV_EEEEENS5_IJNS4_10UnderscoreESY_SY_EEEEENS4_28SM100_TMA_2SM_LOAD_MULTICASTENS4_14ComposedLayoutINS4_7SwizzleILi3ELi4ELi3EEENS4_18smem_ptr_flag_bitsILi16EEENST_INS5_IJSG_NSA_ILi8EEEEEENS5_IJSC_SG_EEEEEEEvNS4_8identityES11_NS12_IS14_S16_NST_INS5_IJS17_SG_EEENS5_IJSG_SC_EEEEEEEvS1C_EENS_8epilogue10collective18CollectiveEpilogueINS1I_23Sm100TmaWarpSpecializedILi4ELi2ELi16ELb1ELb0EEEJNS5_IJSG_SF_SG_EEENS5_IJNST_ISG_SC_EENST_INS5_IJNSA_ILi16EEENSA_ILi2EEEEEES19_EEEEESI_SK_SI_SK_NS1I_6fusion15FusionCallbacksIS1M_NS1U_17LinearCombinationISI_fSI_fLNS_15FloatRoundStyleE2EEES1N_S1T_JEEENS4_5SM1004TMEM4LOAD26SM100_TMEM_LOAD_32dp32b16xENS4_13SM90_TMA_LOADENS12_INS13_ILi1ELi4ELi3EEES16_NST_INS5_IJS17_S1P_EEENS5_IJS1P_SC_EEEEEEENS4_39AutoVectorizingCopyWithAssumedAlignmentILi128EEENS4_14SM90_TMA_STOREES29_S2B_S2B_EEEvvEEEEvNT_6ParamsE)
        /*0008*/ 	.word	0x00000045


	//----- nvinfo : EIATTR_FRAME_SIZE
	.align		4
.L_19:
        /*000c*/ 	.byte	0x04, 0x11
        /*000e*/ 	.short	(.L_21 - .L_20)
	.align		4
.L_20:
        /*0010*/ 	.word	index@($__internal_2_$__cuda_sm10x_tcgen05_guardrail_trap_unallocated_columns_being_dealloced)
        /*0014*/ 	.word	0x00000000


	//----- nvinfo : EIATTR_FRAME_SIZE
	.align		4
.L_21:
        /*0018*/ 	.byte	0x04, 0x11
        /*001a*/ 	.short	(.L_23 - .L_22)
	.align		4
.L_22:
        /*001c*/ 	.word	index@($__internal_1_$__cuda_sm10x_tcgen05_guardrail_trap_phase_invalid_during_alloc)
        /*0020*/ 	.word	0x00000000


	//----- nvinfo : EIATTR_FRAME_SIZE
	.align		4
.L_23:
        /*0024*/ 	.byte	0x04, 0x11
        /*0026*/ 	.short	(.L_25 - .L_24)
	.align		4
.L_24:
        /*0028*/ 	.word	index@($__internal_0_$__cuda_sm10x_tcgen05_guardrail_trap_col_being_dealloced_not_returned_by_alloc)
        /*002c*/ 	.word	0x00000000


	//----- nvinfo : EIATTR_FRAME_SIZE
	.align		4
.L_25:
        /*0030*/ 	.byte	0x04, 0x11
        /*0032*/ 	.short	(.L_27 - .L_26)
	.align		4
.L_26:
        /*0034*/ 	.word	index@(_ZN7cutlass13device_kernelINS_4gemm6kernel13GemmUniversalIN4cute5tupleIJiiiiEEENS1_10collective13CollectiveMmaINS1_35MainloopSm100TmaUmmaWarpSpecializedILi5ELi2ELi4ENS5_IJNS4_1CILi4EEESB_NSA_ILi1EEEEEEEENS5_IJNSA_ILi128EEESF_NSA_ILi64EEEEEENS_6half_tENS5_IJSC_llEEESI_NS5_IJlSC_lEEENS4_8TiledMMAINS4_8MMA_AtomIJNS4_26SM100_MMA_F16BF16_2x1SM_SSISI_SI_fLi128ELi128ELNS4_4UMMA5MajorE1ELSP_0ELNSO_7ScaleInE0ELSQ_0EEEEEENS4_6LayoutINS5_IJSC_SC_SC_EEENS5_IJNSA_ILi0EEESV_SV_EEEEENS5_IJNS4_10UnderscoreESY_SY_EEEEENS4_28SM100_TMA_2SM_LOAD_MULTICASTENS4_14ComposedLayoutINS4_7SwizzleILi3ELi4ELi3EEENS4_18smem_ptr_flag_bitsILi16EEENST_INS5_IJSG_NSA_ILi8EEEEEENS5_IJSC_SG_EEEEEEEvNS4_8identityES11_NS12_IS14_S16_NST_INS5_IJS17_SG_EEENS5_IJSG_SC_EEEEEEEvS1C_EENS_8epilogue10collective18CollectiveEpilogueINS1I_23Sm100TmaWarpSpecializedILi4ELi2ELi16ELb1ELb0EEEJNS5_IJSG_SF_SG_EEENS5_IJNST_ISG_SC_EENST_INS5_IJNSA_ILi16EEENSA_ILi2EEEEEES19_EEEEESI_SK_SI_SK_NS1I_6fusion15FusionCallbacksIS1M_NS1U_17LinearCombinationISI_fSI_fLNS_15FloatRoundStyleE2EEES1N_S1T_JEEENS4_5SM1004TMEM4LOAD26SM100_TMEM_LOAD_32dp32b16xENS4_13SM90_TMA_LOADENS12_INS13_ILi1ELi4ELi3EEES16_NST_INS5_IJS17_S1P_EEENS5_IJS1P_SC_EEEEEEENS4_39AutoVectorizingCopyWithAssumedAlignmentILi128EEENS4_14SM90_TMA_STOREES29_S2B_S2B_EEEvvEEEEvNT_6ParamsE)
        /*0038*/ 	.word	0x00000000


	//----- nvinfo : EIATTR_MIN_STACK_SIZE
	.align		4
.L_27:
        /*003c*/ 	.byte	0x04, 0x12
        /*003e*/ 	.short	(.L_29 - .L_28)
	.align		4
.L_28:
        /*0040*/ 	.word	index@(_ZN7cutlass13device_kernelINS_4gemm6kernel13GemmUniversalIN4cute5tupleIJiiiiEEENS1_10collective13CollectiveMmaINS1_35MainloopSm100TmaUmmaWarpSpecializedILi5ELi2ELi4ENS5_IJNS4_1CILi4EEESB_NSA_ILi1EEEEEEEENS5_IJNSA_ILi128EEESF_NSA_ILi64EEEEEENS_6half_tENS5_IJSC_llEEESI_NS5_IJlSC_lEEENS4_8TiledMMAINS4_8MMA_AtomIJNS4_26SM100_MMA_F16BF16_2x1SM_SSISI_SI_fLi128ELi128ELNS4_4UMMA5MajorE1ELSP_0ELNSO_7ScaleInE0ELSQ_0EEEEEENS4_6LayoutINS5_IJSC_SC_SC_EEENS5_IJNSA_ILi0EEESV_SV_EEEEENS5_IJNS4_10UnderscoreESY_SY_EEEEENS4_28SM100_TMA_2SM_LOAD_MULTICASTENS4_14ComposedLayoutINS4_7SwizzleILi3ELi4ELi3EEENS4_18smem_ptr_flag_bitsILi16EEENST_INS5_IJSG_NSA_ILi8EEEEEENS5_IJSC_SG_EEEEEEEvNS4_8identityES11_NS12_IS14_S16_NST_INS5_IJS17_SG_EEENS5_IJSG_SC_EEEEEEEvS1C_EENS_8epilogue10collective18CollectiveEpilogueINS1I_23Sm100TmaWarpSpecializedILi4ELi2ELi16ELb1ELb0EEEJNS5_IJSG_SF_SG_EEENS5_IJNST_ISG_SC_EENST_INS5_IJNSA_ILi16EEENSA_ILi2EEEEEES19_EEEEESI_SK_SI_SK_NS1I_6fusion15FusionCallbacksIS1M_NS1U_17LinearCombinationISI_fSI_fLNS_15FloatRoundStyleE2EEES1N_S1T_JEEENS4_5SM1004TMEM4LOAD26SM100_TMEM_LOAD_32dp32b16xENS4_13SM90_TMA_LOADENS12_INS13_ILi1ELi4ELi3EEES16_NST_INS5_IJS17_S1P_EEENS5_IJS1P_SC_EEEEEEENS4_39AutoVectorizingCopyWithAssumedAlignmentILi128EEENS4_14SM90_TMA_STOREES29_S2B_S2B_EEEvvEEEEvNT_6ParamsE)
        /*0044*/ 	.word	0x00000000
.L_29:


//--------------------- .nv.compat                --------------------------
	.section	.nv.compat,"",@"SHT_CUDA_COMPAT_INFO"
	.align	4
        /*0000*/ 	.byte	0x02, 0x09, 0x01, 0x00, 0x02, 0x02, 0x02, 0x00, 0x02, 0x05, 0x05, 0x00, 0x03, 0x07, 0x01, 0x01
        /*0010*/ 	.byte	0x02, 0x03, 0x01, 0x00, 0x02, 0x06, 0x01, 0x00, 0x04, 0x0b, 0x08, 0x00, 0x09, 0x00, 0x00, 0x00
        /*0020*/ 	.byte	0x00, 0x00, 0x00, 0x00


//--------------------- .nv.info._ZN7cutlass13device_kernelINS_4gemm6kernel13GemmUniversalIN4cute5tupleIJiiiiEEENS1_10collective13CollectiveMmaINS1_35MainloopSm100TmaUmmaWarpSpecializedILi5ELi2ELi4ENS5_IJNS4_1CILi4EEESB_NSA_ILi1EEEEEEEENS5_IJNSA_ILi128EEESF_NSA_ILi64EEEEEENS_6half_tENS5_IJSC_llEEESI_NS5_IJlSC_lEEENS4_8TiledMMAINS4_8MMA_AtomIJNS4_26SM100_MMA_F16BF16_2x1SM_SSISI_SI_fLi128ELi128ELNS4_4UMMA5MajorE1ELSP_0ELNSO_7ScaleInE0ELSQ_0EEEEEENS4_6LayoutINS5_IJSC_SC_SC_EEENS5_IJNSA_ILi0EEESV_SV_EEEEENS5_IJNS4_10UnderscoreESY_SY_EEEEENS4_28SM100_TMA_2SM_LOAD_MULTICASTENS4_14ComposedLayoutINS4_7SwizzleILi3ELi4ELi3EEENS4_18smem_ptr_flag_bitsILi16EEENST_INS5_IJSG_NSA_ILi8EEEEEENS5_IJSC_SG_EEEEEEEvNS4_8identityES11_NS12_IS14_S16_NST_INS5_IJS17_SG_EEENS5_IJSG_SC_EEEEEEEvS1C_EENS_8epilogue10collective18CollectiveEpilogueINS1I_23Sm100TmaWarpSpecializedILi4ELi2ELi16ELb1ELb0EEEJNS5_IJSG_SF_SG_EEENS5_IJNST_ISG_SC_EENST_INS5_IJNSA_ILi16EEENSA_ILi2EEEEEES19_EEEEESI_SK_SI_SK_NS1I_6fusion15FusionCallbacksIS1M_NS1U_17LinearCombinationISI_fSI_fLNS_15FloatRoundStyleE2EEES1N_S1T_JEEENS4_5SM1004TMEM4LOAD26SM100_TMEM_LOAD_32dp32b16xENS4_13SM90_TMA_LOADENS12_INS13_ILi1ELi4ELi3EEES16_NST_INS5_IJS17_S1P_EEENS5_IJS1P_SC_EEEEEEENS4_39AutoVectorizingCopyWithAssumedAlignmentILi128EEENS4_14SM90_TMA_STOREES29_S2B_S2B_EEEvvEEEEvNT_6ParamsE --------------------------
	.section	.nv.info._ZN7cutlass13device_kernelINS_4gemm6kernel13GemmUniversalIN4cute5tupleIJiiiiEEENS1_10collective13CollectiveMmaINS1_35MainloopSm100TmaUmmaWarpSpecializedILi5ELi2ELi4ENS5_IJNS4_1CILi4EEESB_NSA_ILi1EEEEEEEENS5_IJNSA_ILi128EEESF_NSA_ILi64EEEEEENS_6half_tENS5_IJSC_llEEESI_NS5_IJlSC_lEEENS4_8TiledMMAINS4_8MMA_AtomIJNS4_26SM100_MMA_F16BF16_2x1SM_SSISI_SI_fLi128ELi128ELNS4_4UMMA5MajorE1ELSP_0ELNSO_7ScaleInE0ELSQ_0EEEEEENS4_6LayoutINS5_IJSC_SC_SC_EEENS5_IJNSA_ILi0EEESV_SV_EEEEENS5_IJNS4_10UnderscoreESY_SY_EEEEENS4_28SM100_TMA_2SM_LOAD_MULTICASTENS4_14ComposedLayoutINS4_7SwizzleILi3ELi4ELi3EEENS4_18smem_ptr_flag_bitsILi16EEENST_INS5_IJSG_NSA_ILi8EEEEEENS5_IJSC_SG_EEEEEEEvNS4_8identityES11_NS12_IS14_S16_NST_INS5_IJS17_SG_EEENS5_IJSG_SC_EEEEEEEvS1C_EENS_8epilogue10collective18CollectiveEpilogueINS1I_23Sm100TmaWarpSpecializedILi4ELi2ELi16ELb1ELb0EEEJNS5_IJSG_SF_SG_EEENS5_IJNST_ISG_SC_EENST_INS5_IJNSA_ILi16EEENSA_ILi2EEEEEES19_EEEEESI_SK_SI_SK_NS1I_6fusion15FusionCallbacksIS1M_NS1U_17LinearCombinationISI_fSI_fLNS_15FloatRoundStyleE2EEES1N_S1T_JEEENS4_5SM1004TMEM4LOAD26SM100_TMEM_LOAD_32dp32b16xENS4_13SM90_TMA_LOADENS12_INS13_ILi1ELi4ELi3EEES16_NST_INS5_IJS17_S1P_EEENS5_IJS1P_SC_EEEEEEENS4_39AutoVectorizingCopyWithAssumedAlignmentILi128EEENS4_14SM90_TMA_STOREES29_S2B_S2B_EEEvvEEEEvNT_6ParamsE,"",@"SHT_CUDA_INFO"
	.sectionflags	@""
	.align	4


	//----- nvinfo : EIATTR_CUDA_API_VERSION
	.align		4
        /*0000*/ 	.byte	0x04, 0x37
        /*0002*/ 	.short	(.L_31 - .L_30)
.L_30:
        /*0004*/ 	.word	0x00000082


	//----- nvinfo : EIATTR_KPARAM_INFO
	.align		4
.L_31:
        /*0008*/ 	.byte	0x04, 0x17
        /*000a*/ 	.short	(.L_33 - .L_32)
.L_32:
        /*000c*/ 	.word	0x00000000
        /*0010*/ 	.short	0x0000
        /*0012*/ 	.short	0x0000
        /*0014*/ 	.byte	0x00, 0xf0, 0x01, 0x20


	//----- nvinfo : EIATTR_AT_ENTRY_FRAGMENTS
	.align		4
.L_33:
        /*0018*/ 	.byte	0x04, 0x4f
        /*001a*/ 	.short	(.L_35 - .L_34)


	//   ....[0]....
.L_34:
        /*001c*/ 	.word	0x00000007


	//----- nvinfo : EIATTR_RESERVED_SMEM_USED
	.align		4
.L_35:
        /*0020*/ 	.byte	0x01, 0x41
	.zero		2


	//----- nvinfo : EIATTR_SPARSE_MMA_MASK
	.align		4
        /*0024*/ 	.byte	0x03, 0x50
        /*0026*/ 	.short	0x0000


	//----- nvinfo : EIATTR_TCGEN05_2CTA_USED
	.align		4
        /*0028*/ 	.byte	0x01, 0x52
	.zero		2


	//----- nvinfo : EIATTR_MAXREG_COUNT
	.align		4
        /*002c*/ 	.byte	0x03, 0x1b
        /*002e*/ 	.short	0x00ff


	//----- nvinfo : EIATTR_NUM_BARRIERS
	.align		4
        /*0030*/ 	.byte	0x02, 0x4c
        /*0032*/ 	.byte	0x07
	.zero		1


	//----- nvinfo : EIATTR_EXTERNS
	.align		4
        /*0034*/ 	.byte	0x04, 0x0f
        /*0036*/ 	.short	(.L_37 - .L_36)


	//   ....[0]....
	.align		4
.L_36:
        /*0038*/ 	.word	index@(__assertfail)


	//----- nvinfo : EIATTR_MERCURY_ISA_VERSION
	.align		4
.L_37:
        /*003c*/ 	.byte	0x03, 0x5f
        /*003e*/ 	.short	0x0101


	//----- nvinfo : EIATTR_INT_WARP_WIDE_INSTR_OFFSETS
	.align		4
        /*0040*/ 	.byte	0x04, 0x31
        /*0042*/ 	.short	(.L_39 - .L_38)


	//   ....[0]....
.L_38:
        /*0044*/ 	.word	0x00000d80


	//   ....[1]....
        /*0048*/ 	.word	0x00000e20


	//   ....[2]....
        /*004c*/ 	.word	0x00004660


	//   ....[3]....
        /*0050*/ 	.word	0x00004690


	//   ....[4]....
        /*0054*/ 	.word	0x000046b0


	//   ....[5]....
        /*0058*/ 	.word	0x000051f0


	//   ....[6]....
        /*005c*/ 	.word	0x00005290


	//   ....[7]....
        /*0060*/ 	.word	0x00005350


	//   ....[8]....
        /*0064*/ 	.word	0x000053c0


	//   ....[9]....
        /*0068*/ 	.word	0x00005480


	//   ....[10]....
        /*006c*/ 	.word	0x00005520


	//   ....[11]....
        /*0070*/ 	.word	0x00005590


	//   ....[12]....
        /*0074*/ 	.word	0x00005650


	//   ....[13]....
        /*0078*/ 	.word	0x000056f0


	//   ....[14]....
        /*007c*/ 	.word	0x00005790


	//   ....[15]....
        /*0080*/ 	.word	0x00005880


	//   ....[16]....
        /*0084*/ 	.word	0x00005950


	//----- nvinfo : EIATTR_COOP_GROUP_MASK_REGIDS
	.align		4
.L_39:
        /*0088*/ 	.byte	0x04, 0x29
        /*008a*/ 	.short	(.L_41 - .L_40)


	//   ....[0]....
.L_40:
        /*008c*/ 	.word	0xffffffff


	//   ....[1]....
        /*0090*/ 	.word	0xffffffff


	//   ....[2]....
        /*0094*/ 	.word	0xffffffff


	//   ....[3]....
        /*0098*/ 	.word	0xffffffff


	//   ....[4]....
        /*009c*/ 	.word	0xffffffff


	//   ....[5]....
        /*00a0*/ 	.word	0xffffffff


	//   ....[6]....
        /*00a4*/ 	.word	0xffffffff


	//   ....[7]....
        /*00a8*/ 	.word	0xffffffff


	//   ....[8]....
        /*00ac*/ 	.word	0xffffffff


	//   ....[9]....
        /*00b0*/ 	.word	0xffffffff


	//   ....[10]....
        /*00b4*/ 	.word	0xffffffff


	//   ....[11]....
        /*00b8*/ 	.word	0xffffffff


	//   ....[12]....
        /*00bc*/ 	.word	0xffffffff


	//   ....[13]....
        /*00c0*/ 	.word	0xffffffff


	//----- nvinfo : EIATTR_COOP_GROUP_INSTR_OFFSETS
	.align		4
.L_41:
        /*00c4*/ 	.byte	0x04, 0x28
        /*00c6*/ 	.short	(.L_43 - .L_42)


	//   ....[0]....
.L_42:
        /*00c8*/ 	.word	0x000000b0


	//   ....[1]....
        /*00cc*/ 	.word	0x00000510


	//   ....[2]....
        /*00d0*/ 	.word	0x000006f0


	//   ....[3]....
        /*00d4*/ 	.word	0x00000880


	//   ....[4]....
        /*00d8*/ 	.word	0x00000970


	//   ....[5]....
        /*00dc*/ 	.word	0x00000ad0


	//   ....[6]....
        /*00e0*/ 	.word	0x00000c60


	//   ....[7]....
        /*00e4*/ 	.word	0x00000ea0


	//   ....[8]....
        /*00e8*/ 	.word	0x00002510


	//   ....[9]....
        /*00ec*/ 	.word	0x00003450


	//   ....[10]....
        /*00f0*/ 	.word	0x00003920


	//   ....[11]....
        /*00f4*/ 	.word	0x00003950


	//   ....[12]....
        /*00f8*/ 	.word	0x00004560


	//   ....[13]....
        /*00fc*/ 	.word	0x00004770


	//----- nvinfo : EIATTR_VRC_CTA_INIT_COUNT
	.align		4
.L_43:
        /*0100*/ 	.byte	0x02, 0x4a
        /*0102*/ 	.byte	0x80
	.zero		1


	//----- nvinfo : EIATTR_SYSCALL_OFFSETS
	.align		4
        /*0104*/ 	.byte	0x04, 0x46
        /*0106*/ 	.short	(.L_45 - .L_44)


	//   ....[0]....
.L_44:
        /*0108*/ 	.word	0x000064d0


	//   ....[1]....
        /*010c*/ 	.word	0x000065c0


	//   ....[2]....
        /*0110*/ 	.word	0x00006cf0


	//   ....[3]....
        /*0114*/ 	.word	0x00007620


	//   ....[4]....
        /*0118*/ 	.word	0x00007ef0


	//   ....[5]....
        /*011c*/ 	.word	0x000087c0


	//----- nvinfo : EIATTR_MBARRIER_INSTR_OFFSETS
	.align		4
.L_45:
        /*0120*/ 	.byte	0x04, 0x39
        /*0122*/ 	.short	(.L_47 - .L_46)


	//   ....[0]....
.L_46:
        /*0124*/ 	.word	0x00000640
        /*0128*/ 	.word	0x000000ff
        /*012c*/ 	.word	0x00000000
        /*0130*/ 	.short	0x0100
        /*0132*/ 	.byte	0x04
	.zero		1


	//   ....[1]....
        /*0134*/ 	.word	0x00000650
        /*0138*/ 	.word	0x000000ff
        /*013c*/ 	.word	0x00000028
        /*0140*/ 	.short	0x0100
        /*0142*/ 	.byte	0x04
	.zero		1


	//   ....[2]....
        /*0144*/ 	.word	0x00000660
        /*0148*/ 	.word	0x000000ff
        /*014c*/ 	.word	0x00000008
        /*0150*/ 	.short	0x0100
        /*0152*/ 	.byte	0x04
	.zero		1


	//   ....[3]....
        /*0154*/ 	.word	0x00000670
        /*0158*/ 	.word	0x000000ff
        /*015c*/ 	.word	0x00000030
        /*0160*/ 	.short	0x0100
        /*0162*/ 	.byte	0x04
	.zero		1


	//   ....[4]....
        /*0164*/ 	.word	0x00000680
        /*0168*/ 	.word	0x000000ff
        /*016c*/ 	.word	0x00000010
        /*0170*/ 	.short	0x0100
        /*0172*/ 	.byte	0x04
	.zero		1


	//   ....[5]....
        /*0174*/ 	.word	0x00000690
        /*0178*/ 	.word	0x000000ff
        /*017c*/ 	.word	0x00000038
        /*0180*/ 	.short	0x0100
        /*0182*/ 	.byte	0x04
	.zero		1


	//   ....[6]....
        /*0184*/ 	.word	0x000006a0
        /*0188*/ 	.word	0x000000ff
        /*018c*/ 	.word	0x00000018
        /*0190*/ 	.short	0x0100
        /*0192*/ 	.byte	0x04
	.zero		1


	//   ....[7]....
        /*0194*/ 	.word	0x000006b0
        /*0198*/ 	.word	0x000000ff
        /*019c*/ 	.word	0x00000040
        /*01a0*/ 	.short	0x0100
        /*01a2*/ 	.byte	0x04
	.zero		1


	//   ....[8]....
        /*01a4*/ 	.word	0x000006c0
        /*01a8*/ 	.word	0x000000ff
        /*01ac*/ 	.word	0x00000020
        /*01b0*/ 	.short	0x0100
        /*01b2*/ 	.byte	0x04
	.zero		1


	//   ....[9]....
        /*01b4*/ 	.word	0x000006d0
        /*01b8*/ 	.word	0x000000ff
        /*01bc*/ 	.word	0x00000048
        /*01c0*/ 	.short	0x0100
        /*01c2*/ 	.byte	0x04
	.zero		1


	//   ....[10]....
        /*01c4*/ 	.word	0x000007f0
        /*01c8*/ 	.word	0x000000ff
        /*01cc*/ 	.word	0x00000050
        /*01d0*/ 	.short	0x0100
        /*01d2*/ 	.byte	0x04
	.zero		1


	//   ....[11]....
        /*01d4*/ 	.word	0x00000800
        /*01d8*/ 	.word	0x000000ff
        /*01dc*/ 	.word	0x00000070
        /*01e0*/ 	.short	0x0100
        /*01e2*/ 	.byte	0x04
	.zero		1


	//   ....[12]....
        /*01e4*/ 	.word	0x00000810
        /*01e8*/ 	.word	0x000000ff
        /*01ec*/ 	.word	0x00000058
        /*01f0*/ 	.short	0x0100
        /*01f2*/ 	.byte	0x04
	.zero		1


	//   ....[13]....
        /*01f4*/ 	.word	0x00000820
        /*01f8*/ 	.word	0x000000ff
        /*01fc*/ 	.word	0x00000078
        /*0200*/ 	.short	0x0100
        /*0202*/ 	.byte	0x04
	.zero		1


	//   ....[14]....
        /*0204*/ 	.word	0x00000830
        /*0208*/ 	.word	0x000000ff
        /*020c*/ 	.word	0x00000060
        /*0210*/ 	.short	0x0100
        /*0212*/ 	.byte	0x04
	.zero		1


	//   ....[15]....
        /*0214*/ 	.word	0x00000840
        /*0218*/ 	.word	0x000000ff
        /*021c*/ 	.word	0x00000080
        /*0220*/ 	.short	0x0100
        /*0222*/ 	.byte	0x04
	.zero		1


	//   ....[16]....
        /*0224*/ 	.word	0x00000850
        /*0228*/ 	.word	0x000000ff
        /*022c*/ 	.word	0x00000068
        /*0230*/ 	.short	0x0100
        /*0232*/ 	.byte	0x04
	.zero		1


	//   ....[17]....
        /*0234*/ 	.word	0x00000860
        /*0238*/ 	.word	0x000000ff
        /*023c*/ 	.word	0x00000088
        /*0240*/ 	.short	0x0100
        /*0242*/ 	.byte	0x04
	.zero		1


	//   ....[18]....
        /*0244*/ 	.word	0x00000940
        /*0248*/ 	.word	0x000000ff
        /*024c*/ 	.word	0x00000090
        /*0250*/ 	.short	0x0100
        /*0252*/ 	.byte	0x06
	.zero		1


	//   ....[19]....
        /*0254*/ 	.word	0x00000950
        /*0258*/ 	.word	0x000000ff
        /*025c*/ 	.word	0x00000098
        /*0260*/ 	.short	0x0100
        /*0262*/ 	.byte	0x06
	.zero		1


	//   ....[20]....
        /*0264*/ 	.word	0x00000a80
        /*0268*/ 	.word	0x000000ff
        /*026c*/ 	.word	0x000000a0
        /*0270*/ 	.short	0x0100
        /*0272*/ 	.byte	0x06
	.zero		1


	//   ....[21]....
        /*0274*/ 	.word	0x00000a90
        /*0278*/ 	.word	0x000000ff
        /*027c*/ 	.word	0x000000b0
        /*0280*/ 	.short	0x0100
        /*0282*/ 	.byte	0x06
	.zero		1


	//   ....[22]....
        /*0284*/ 	.word	0x00000aa0
        /*0288*/ 	.word	0x000000ff
        /*028c*/ 	.word	0x000000a8
        /*0290*/ 	.short	0x0100
        /*0292*/ 	.byte	0x06
	.zero		1


	//   ....[23]....
        /*0294*/ 	.word	0x00000ab0
        /*0298*/ 	.word	0x000000ff
        /*029c*/ 	.word	0x000000b8
        /*02a0*/ 	.short	0x0100
        /*02a2*/ 	.byte	0x06
	.zero		1


	//   ....[24]....
        /*02a4*/ 	.word	0x00000bd0
        /*02a8*/ 	.word	0x000000ff
        /*02ac*/ 	.word	0x000000c0
        /*02b0*/ 	.short	0x0100
        /*02b2*/ 	.byte	0x04
	.zero		1


	//   ....[25]....
        /*02b4*/ 	.word	0x00000be0
        /*02b8*/ 	.word	0x000000ff
        /*02bc*/ 	.word	0x000000e0
        /*02c0*/ 	.short	0x0100
        /*02c2*/ 	.byte	0x04
	.zero		1


	//   ....[26]....
        /*02c4*/ 	.word	0x00000bf0
        /*02c8*/ 	.word	0x000000ff
        /*02cc*/ 	.word	0x000000c8
        /*02d0*/ 	.short	0x0100
        /*02d2*/ 	.byte	0x04
	.zero		1


	//   ....[27]....
        /*02d4*/ 	.word	0x00000c00
        /*02d8*/ 	.word	0x000000ff
        /*02dc*/ 	.word	0x000000e8
        /*02e0*/ 	.short	0x0100
        /*02e2*/ 	.byte	0x04
	.zero		1


	//   ....[28]....
        /*02e4*/ 	.word	0x00000c10
        /*02e8*/ 	.word	0x000000ff
        /*02ec*/ 	.word	0x000000d0
        /*02f0*/ 	.short	0x0100
        /*02f2*/ 	.byte	0x04
	.zero		1


	//   ....[29]....
        /*02f4*/ 	.word	0x00000c20
        /*02f8*/ 	.word	0x000000ff
        /*02fc*/ 	.word	0x000000f0
        /*0300*/ 	.short	0x0100
        /*0302*/ 	.byte	0x04
	.zero		1


	//   ....[30]....
        /*0304*/ 	.word	0x00000c30
        /*0308*/ 	.word	0x000000ff
        /*030c*/ 	.word	0x000000d8
        /*0310*/ 	.short	0x0100
        /*0312*/ 	.byte	0x04
	.zero		1


	//   ....[31]....
        /*0314*/ 	.word	0x00000c40
        /*0318*/ 	.word	0x000000ff
        /*031c*/ 	.word	0x000000f8
        /*0320*/ 	.short	0x0100
        /*0322*/ 	.byte	0x04
	.zero		1


	//   ....[32]....
        /*0324*/ 	.word	0x00000d30
        /*0328*/ 	.word	0x000000ff
        /*032c*/ 	.word	0x00000100
        /*0330*/ 	.short	0x0100
        /*0332*/ 	.byte	0x04
	.zero		1


	//   ....[33]....
        /*0334*/ 	.word	0x00000d40
        /*0338*/ 	.word	0x000000ff
        /*033c*/ 	.word	0x00000110
        /*0340*/ 	.short	0x0100
        /*0342*/ 	.byte	0x04
	.zero		1


	//   ....[34]....
        /*0344*/ 	.word	0x00000d50
        /*0348*/ 	.word	0x000000ff
        /*034c*/ 	.word	0x00000108
        /*0350*/ 	.short	0x0100
        /*0352*/ 	.byte	0x04
	.zero		1


	//   ....[35]....
        /*0354*/ 	.word	0x00000d60
        /*0358*/ 	.word	0x000000ff
        /*035c*/ 	.word	0x00000118
        /*0360*/ 	.short	0x0100
        /*0362*/ 	.byte	0x04
	.zero		1


	//   ....[36]....
        /*0364*/ 	.word	0x00000e60
        /*0368*/ 	.word	0x000000ff
        /*036c*/ 	.word	0x00000120
        /*0370*/ 	.short	0x0100
        /*0372*/ 	.byte	0x06
	.zero		1


	//   ....[37]....
        /*0374*/ 	.word	0x00001cb0
        /*0378*/ 	.word	0x00000000
        /*037c*/ 	.word	0x00000110
        /*0380*/ 	.short	0x010a
        /*0382*/ 	.byte	0xff
	.zero		1


	//   ....[38]....
        /*0384*/ 	.word	0x00001ce0
        /*0388*/ 	.word	0x00000000
        /*038c*/ 	.word	0x00000100
        /*0390*/ 	.short	0x0101
        /*0392*/ 	.byte	0xff
	.zero		1


	//   ....[39]....
        /*0394*/ 	.word	0x00001da0
        /*0398*/ 	.word	0x000000ff
        /*039c*/ 	.word	0x00000028
        /*03a0*/ 	.short	0x010a
        /*03a2*/ 	.byte	0x04
	.zero		1


	//   ....[40]....
        /*03a4*/ 	.word	0x00001e70
        /*03a8*/ 	.word	0x000000ff
        /*03ac*/ 	.word	0x00000028
        /*03b0*/ 	.short	0x010a
        /*03b2*/ 	.byte	0x21
	.zero		1


	//   ....[41]....
        /*03b4*/ 	.word	0x00002020
        /*03b8*/ 	.word	0x000000ff
        /*03bc*/ 	.word	0x00000028
        /*03c0*/ 	.short	0x010a
        /*03c2*/ 	.byte	0x05
	.zero		1


	//   ....[42]....
        /*03c4*/ 	.word	0x00002170
        /*03c8*/ 	.word	0x000000ff
        /*03cc*/ 	.word	0x00000098
        /*03d0*/ 	.short	0x0101
        /*03d2*/ 	.byte	0x06
	.zero		1


	//   ....[43]....
        /*03d4*/ 	.word	0x00002190
        /*03d8*/ 	.word	0x000000ff
        /*03dc*/ 	.word	0x00000028
        /*03e0*/ 	.short	0x010a
        /*03e2*/ 	.byte	0x04
	.zero		1


	//   ....[44]....
        /*03e4*/ 	.word	0x00002210
        /*03e8*/ 	.word	0x000000ff
        /*03ec*/ 	.word	0x00000028
        /*03f0*/ 	.short	0x010a
        /*03f2*/ 	.byte	0x11
	.zero		1


	//   ....[45]....
        /*03f4*/ 	.word	0x000023a0
        /*03f8*/ 	.word	0x000000ff
        /*03fc*/ 	.word	0x00000028
        /*0400*/ 	.short	0x010a
        /*0402*/ 	.byte	0x05
	.zero		1


	//   ....[46]....
        /*0404*/ 	.word	0x00002540
        /*0408*/ 	.word	0x00000003
        /*040c*/ 	.word	0x000000a0
        /*0410*/ 	.short	0x010a
        /*0412*/ 	.byte	0xff
	.zero		1


	//   ....[47]....
        /*0414*/ 	.word	0x00002690
        /*0418*/ 	.word	0x00000000
        /*041c*/ 	.word	0x00000000
        /*0420*/ 	.short	0x0101
        /*0422*/ 	.byte	0xff
	.zero		1


	//   ....[48]....
        /*0424*/ 	.word	0x00002c40
        /*0428*/ 	.word	0x000000ff
        /*042c*/ 	.word	0x00000000
        /*0430*/ 	.short	0x010a
        /*0432*/ 	.byte	0x04
	.zero		1


	//   ....[49]....
        /*0434*/ 	.word	0x00002cd0
        /*0438*/ 	.word	0x000000ff
        /*043c*/ 	.word	0x00000000
        /*0440*/ 	.short	0x010a
        /*0442*/ 	.byte	0x05
	.zero		1


	//   ....[50]....
        /*0444*/ 	.word	0x00002d60
        /*0448*/ 	.word	0x000000ff
        /*044c*/ 	.word	0x00000000
        /*0450*/ 	.short	0x010a
        /*0452*/ 	.byte	0x05
	.zero		1


	//   ....[51]....
        /*0454*/ 	.word	0x00002df0
        /*0458*/ 	.word	0x000000ff
        /*045c*/ 	.word	0x00000000
        /*0460*/ 	.short	0x010a
        /*0462*/ 	.byte	0x05
	.zero		1


	//   ....[52]....
        /*0464*/ 	.word	0x00002e90
        /*0468*/ 	.word	0x00000000
        /*046c*/ 	.word	0x00000000
        /*0470*/ 	.short	0x010a
        /*0472*/ 	.byte	0xff
	.zero		1


	//   ....[53]....
        /*0474*/ 	.word	0x00002fb0
        /*0478*/ 	.word	0x00000002
        /*047c*/ 	.word	0x00000100
        /*0480*/ 	.short	0x010a
        /*0482*/ 	.byte	0xff
	.zero		1


	//   ....[54]....
        /*0484*/ 	.word	0x00003020
        /*0488*/ 	.word	0x00000002
        /*048c*/ 	.word	0x00000000
        /*0490*/ 	.short	0x0101
        /*0492*/ 	.byte	0xff
	.zero		1


	//   ....[55]....
        /*0494*/ 	.word	0x00003040
        /*0498*/ 	.word	0x000000ff
        /*049c*/ 	.word	0x000000b0
        /*04a0*/ 	.short	0x010a
        /*04a2*/ 	.byte	0x04
	.zero		1


	//   ....[56]....
        /*04a4*/ 	.word	0x00003160
        /*04a8*/ 	.word	0x00000002
        /*04ac*/ 	.word	0x000000a0
        /*04b0*/ 	.short	0x010a
        /*04b2*/ 	.byte	0xff
	.zero		1


	//   ....[57]....
        /*04b4*/ 	.word	0x00003260
        /*04b8*/ 	.word	0x00000002
        /*04bc*/ 	.word	0x00000000
        /*04c0*/ 	.short	0x0101
        /*04c2*/ 	.byte	0xff
	.zero		1


	//   ....[58]....
        /*04c4*/ 	.word	0x000032f0
        /*04c8*/ 	.word	0x000000ff
        /*04cc*/ 	.word	0x000000b0
        /*04d0*/ 	.short	0x0106
        /*04d2*/ 	.byte	0x04
	.zero		1


	//   ....[59]....
        /*04d4*/ 	.word	0x00003310
        /*04d8*/ 	.word	0x000000ff
        /*04dc*/ 	.word	0x000000b0
        /*04e0*/ 	.short	0x010a
        /*04e2*/ 	.byte	0x04
	.zero		1


	//   ....[60]....
        /*04e4*/ 	.word	0x000033a0
        /*04e8*/ 	.word	0x000000ff
        /*04ec*/ 	.word	0x000000b0
        /*04f0*/ 	.short	0x0106
        /*04f2*/ 	.byte	0x07
	.zero		1


	//   ....[61]....
        /*04f4*/ 	.word	0x000033e0
        /*04f8*/ 	.word	0x00000000
        /*04fc*/ 	.word	0x000000b0
        /*0500*/ 	.short	0x010a
        /*0502*/ 	.byte	0xff
	.zero		1


	//   ....[62]....
        /*0504*/ 	.word	0x00003620
        /*0508*/ 	.word	0x000000ff
        /*050c*/ 	.word	0x00000008
        /*0510*/ 	.short	0x010a
        /*0512*/ 	.byte	0x05
	.zero		1


	//   ....[63]....
        /*0514*/ 	.word	0x00003640
        /*0518*/ 	.word	0x000000ff
        /*051c*/ 	.word	0x00000008
        /*0520*/ 	.short	0x010a
        /*0522*/ 	.byte	0x05
	.zero		1


	//   ....[64]....
        /*0524*/ 	.word	0x000037d0
        /*0528*/ 	.word	0x000000ff
        /*052c*/ 	.word	0x00000008
        /*0530*/ 	.short	0x010a
        /*0532*/ 	.byte	0x05
	.zero		1


	//   ....[65]....
        /*0534*/ 	.word	0x000037f0
        /*0538*/ 	.word	0x000000ff
        /*053c*/ 	.word	0x00000008
        /*0540*/ 	.short	0x010a
        /*0542*/ 	.byte	0x05
	.zero		1


	//   ....[66]....
        /*0544*/ 	.word	0x000038b0
        /*0548*/ 	.word	0x000000ff
        /*054c*/ 	.word	0x00000000
        /*0550*/ 	.short	0x0101
        /*0552*/ 	.byte	0x04
	.zero		1


	//   ....[67]....
        /*0554*/ 	.word	0x00003be0
        /*0558*/ 	.word	0x00000000
        /*055c*/ 	.word	0x000000a0
        /*0560*/ 	.short	0x010a
        /*0562*/ 	.byte	0xff
	.zero		1


	//   ....[68]....
        /*0564*/ 	.word	0x00003ca0
        /*0568*/ 	.word	0x00000000
        /*056c*/ 	.word	0x00000000
        /*0570*/ 	.short	0x0101
        /*0572*/ 	.byte	0xff
	.zero		1


	//   ....[69]....
        /*0574*/ 	.word	0x00003d60
        /*0578*/ 	.word	0x000000ff
        /*057c*/ 	.word	0x00000000
        /*0580*/ 	.short	0x010a
        /*0582*/ 	.byte	0x04
	.zero		1


	//   ....[70]....
        /*0584*/ 	.word	0x00003d70
        /*0588*/ 	.word	0x000000ff
        /*058c*/ 	.word	0x000000e0
        /*0590*/ 	.short	0x010a
        /*0592*/ 	.byte	0x1f
	.zero		1


	//   ....[71]....
        /*0594*/ 	.word	0x00003e20
        /*0598*/ 	.word	0x000000ff
        /*059c*/ 	.word	0x00000000
        /*05a0*/ 	.short	0x010a
        /*05a2*/ 	.byte	0x05
	.zero		1


	//   ....[72]....
        /*05a4*/ 	.word	0x00003f50
        /*05a8*/ 	.word	0x000000ff
        /*05ac*/ 	.word	0x00000000
        /*05b0*/ 	.short	0x010a
        /*05b2*/ 	.byte	0x04
	.zero		1


	//   ....[73]....
        /*05b4*/ 	.word	0x00004250
        /*05b8*/ 	.word	0x000000ff
        /*05bc*/ 	.word	0x00000000
        /*05c0*/ 	.short	0x010a
        /*05c2*/ 	.byte	0x04
	.zero		1


	//   ....[74]....
        /*05c4*/ 	.word	0x000042e0
        /*05c8*/ 	.word	0x000000ff
        /*05cc*/ 	.word	0x00000000
        /*05d0*/ 	.short	0x010a
        /*05d2*/ 	.byte	0x05
	.zero		1


	//   ....[75]....
        /*05d4*/ 	.word	0x00004370
        /*05d8*/ 	.word	0x000000ff
        /*05dc*/ 	.word	0x00000000
        /*05e0*/ 	.short	0x010a
        /*05e2*/ 	.byte	0x05
	.zero		1


	//   ....[76]....
        /*05e4*/ 	.word	0x00004410
        /*05e8*/ 	.word	0x00000000
        /*05ec*/ 	.word	0x00000000
        /*05f0*/ 	.short	0x010a
        /*05f2*/ 	.byte	0xff
	.zero		1


	//   ....[77]....
        /*05f4*/ 	.word	0x00004450
        /*05f8*/ 	.word	0x00000000
        /*05fc*/ 	.word	0x00000000
        /*0600*/ 	.short	0x010a
        /*0602*/ 	.byte	0xff
	.zero		1


	//   ....[78]....
        /*0604*/ 	.word	0x000044c0
        /*0608*/ 	.word	0x000000ff
        /*060c*/ 	.word	0x00000000
        /*0610*/ 	.short	0x0101
        /*0612*/ 	.byte	0x04
	.zero		1


	//   ....[79]....
        /*0614*/ 	.word	0x00004500
        /*0618*/ 	.word	0x000000ff
        /*061c*/ 	.word	0x00000120
        /*0620*/ 	.short	0x010a
        /*0622*/ 	.byte	0x1a
	.zero		1


	//   ....[80]....
        /*0624*/ 	.word	0x00004550
        /*0628*/ 	.word	0x000000ff
        /*062c*/ 	.word	0x00000000
        /*0630*/ 	.short	0x0101
        /*0632*/ 	.byte	0x04
	.zero		1


	//   ....[81]....
        /*0634*/ 	.word	0x000049f0
        /*0638*/ 	.word	0x0000000c
        /*063c*/ 	.word	0x000000a0
        /*0640*/ 	.short	0x010a
        /*0642*/ 	.byte	0xff
	.zero		1


	//   ....[82]....
        /*0644*/ 	.word	0x00004b60
        /*0648*/ 	.word	0x00000000
        /*064c*/ 	.word	0x00000000
        /*0650*/ 	.short	0x0101
        /*0652*/ 	.byte	0xff
	.zero		1


	//   ....[83]....
        /*0654*/ 	.word	0x00004ff0
        /*0658*/ 	.word	0x000000ff
        /*065c*/ 	.word	0x00000098
        /*0660*/ 	.short	0x010a
        /*0662*/ 	.byte	0x15
	.zero		1


	//   ....[84]....
        /*0664*/ 	.word	0x00005170
        /*0668*/ 	.word	0x000000ff
        /*066c*/ 	.word	0x00000070
        /*0670*/ 	.short	0x010a
        /*0672*/ 	.byte	0x15
	.zero		1


	//   ....[85]....
        /*0674*/ 	.word	0x00005370
        /*0678*/ 	.word	0x000000ff
        /*067c*/ 	.word	0x00000050
        /*0680*/ 	.short	0x010b
        /*0682*/ 	.byte	0x15
	.zero		1


	//   ....[86]....
        /*0684*/ 	.word	0x00005380
        /*0688*/ 	.word	0x000000ff
        /*068c*/ 	.word	0x00000000
        /*0690*/ 	.short	0x0101
        /*0692*/ 	.byte	0x06
	.zero		1


	//   ....[87]....
        /*0694*/ 	.word	0x00005390
        /*0698*/ 	.word	0x000000ff
        /*069c*/ 	.word	0x00000078
        /*06a0*/ 	.short	0x010a
        /*06a2*/ 	.byte	0x15
	.zero		1


	//   ....[88]....
        /*06a4*/ 	.word	0x00005540
        /*06a8*/ 	.word	0x000000ff
        /*06ac*/ 	.word	0x00000058
        /*06b0*/ 	.short	0x010b
        /*06b2*/ 	.byte	0x15
	.zero		1


	//   ....[89]....
        /*06b4*/ 	.word	0x00005550
        /*06b8*/ 	.word	0x000000ff
        /*06bc*/ 	.word	0x00000000
        /*06c0*/ 	.short	0x0101
        /*06c2*/ 	.byte	0x06
	.zero		1


	//   ....[90]....
        /*06c4*/ 	.word	0x00005560
        /*06c8*/ 	.word	0x000000ff
        /*06cc*/ 	.word	0x00000080
        /*06d0*/ 	.short	0x010a
        /*06d2*/ 	.byte	0x15
	.zero		1


	//   ....[91]....
        /*06d4*/ 	.word	0x00005710
        /*06d8*/ 	.word	0x000000ff
        /*06dc*/ 	.word	0x00000060
        /*06e0*/ 	.short	0x010b
        /*06e2*/ 	.byte	0x15
	.zero		1


	//   ....[92]....
        /*06e4*/ 	.word	0x00005720
        /*06e8*/ 	.word	0x000000ff
        /*06ec*/ 	.word	0x00000000
        /*06f0*/ 	.short	0x0101
        /*06f2*/ 	.byte	0x06
	.zero		1


	//   ....[93]....
        /*06f4*/ 	.word	0x00005730
        /*06f8*/ 	.word	0x000000ff
        /*06fc*/ 	.word	0x00000088
        /*0700*/ 	.short	0x010a
        /*0702*/ 	.byte	0x15
	.zero		1


	//   ....[94]....
        /*0704*/ 	.word	0x00005970
        /*0708*/ 	.word	0x000000ff
        /*070c*/ 	.word	0x00000068
        /*0710*/ 	.short	0x010b
        /*0712*/ 	.byte	0x15
	.zero		1


	//   ....[95]....
        /*0714*/ 	.word	0x00005980
        /*0718*/ 	.word	0x000000ff
        /*071c*/ 	.word	0x00000000
        /*0720*/ 	.short	0x0101
        /*0722*/ 	.byte	0x25
	.zero		1


	//   ....[96]....
        /*0724*/ 	.word	0x000059c0
        /*0728*/ 	.word	0x000000ff
        /*072c*/ 	.word	0x00000070
        /*0730*/ 	.short	0x010a
        /*0732*/ 	.byte	0x15
	.zero		1


	//   ....[97]....
        /*0734*/ 	.word	0x000059e0
        /*0738*/ 	.word	0x000000ff
        /*073c*/ 	.word	0x00000078
        /*0740*/ 	.short	0x010a
        /*0742*/ 	.byte	0x15
	.zero		1


	//   ....[98]....
        /*0744*/ 	.word	0x00005a00
        /*0748*/ 	.word	0x000000ff
        /*074c*/ 	.word	0x00000080
        /*0750*/ 	.short	0x010a
        /*0752*/ 	.byte	0x15
	.zero		1


	//   ....[99]....
        /*0754*/ 	.word	0x00005a40
        /*0758*/ 	.word	0x00000000
        /*075c*/ 	.word	0x00000088
        /*0760*/ 	.short	0x010a
        /*0762*/ 	.byte	0xff
	.zero		1


	//   ....[100]....
        /*0764*/ 	.word	0x00005d60
        /*0768*/ 	.word	0x00000003
        /*076c*/ 	.word	0x000000a0
        /*0770*/ 	.short	0x010a
        /*0772*/ 	.byte	0xff
	.zero		1


	//   ....[101]....
        /*0774*/ 	.word	0x00005ee0
        /*0778*/ 	.word	0x00000000
        /*077c*/ 	.word	0x00000000
        /*0780*/ 	.short	0x0101
        /*0782*/ 	.byte	0xff
	.zero		1


	//   ....[102]....
        /*0784*/ 	.word	0x000069c0
        /*0788*/ 	.word	0x000000ff
        /*078c*/ 	.word	0x00000050
        /*0790*/ 	.short	0x010a
        /*0792*/ 	.byte	0x2b
	.zero		1


	//   ....[103]....
        /*0794*/ 	.word	0x000069f0
        /*0798*/ 	.word	0x00000036
        /*079c*/ 	.word	0x000000c0
        /*07a0*/ 	.short	0x010a
        /*07a2*/ 	.byte	0xff
	.zero		1


	//   ....[104]....
        /*07a4*/ 	.word	0x00006b00
        /*07a8*/ 	.word	0x000000ff
        /*07ac*/ 	.word	0x00000050
        /*07b0*/ 	.short	0x010a
        /*07b2*/ 	.byte	0x2b
	.zero		1


	//   ....[105]....
        /*07b4*/ 	.word	0x00006bd0
        /*07b8*/ 	.word	0x00000036
        /*07bc*/ 	.word	0x000000c0
        /*07c0*/ 	.short	0x010a
        /*07c2*/ 	.byte	0xff
	.zero		1


	//   ....[106]....
        /*07c4*/ 	.word	0x00007390
        /*07c8*/ 	.word	0x00000000
        /*07cc*/ 	.word	0x00000000
        /*07d0*/ 	.short	0x0101
        /*07d2*/ 	.byte	0xff
	.zero		1


	//   ....[107]....
        /*07d4*/ 	.word	0x000073a0
        /*07d8*/ 	.word	0x00000002
        /*07dc*/ 	.word	0x00000050
        /*07e0*/ 	.short	0x010a
        /*07e2*/ 	.byte	0xff
	.zero		1


	//   ....[108]....
        /*07e4*/ 	.word	0x00007460
        /*07e8*/ 	.word	0x00000002
        /*07ec*/ 	.word	0x00000050
        /*07f0*/ 	.short	0x010a
        /*07f2*/ 	.byte	0xff
	.zero		1


	//   ....[109]....
        /*07f4*/ 	.word	0x00007c60
        /*07f8*/ 	.word	0x00000000
        /*07fc*/ 	.word	0x00000000
        /*0800*/ 	.short	0x0101
        /*0802*/ 	.byte	0xff
	.zero		1


	//   ....[110]....
        /*0804*/ 	.word	0x00007c80
        /*0808*/ 	.word	0x00000002
        /*080c*/ 	.word	0x00000050
        /*0810*/ 	.short	0x010a
        /*0812*/ 	.byte	0xff
	.zero		1


	//   ....[111]....
        /*0814*/ 	.word	0x00007d30
        /*0818*/ 	.word	0x00000002
        /*081c*/ 	.word	0x00000050
        /*0820*/ 	.short	0x010a
        /*0822*/ 	.byte	0xff
	.zero		1


	//   ....[112]....
        /*0824*/ 	.word	0x00008530
        /*0828*/ 	.word	0x00000000
        /*082c*/ 	.word	0x00000000
        /*0830*/ 	.short	0x0101
        /*0832*/ 	.byte	0xff
	.zero		1


	//   ....[113]....
        /*0834*/ 	.word	0x00008550
        /*0838*/ 	.word	0x00000003
        /*083c*/ 	.word	0x00000050
        /*0840*/ 	.short	0x010a
        /*0842*/ 	.byte	0xff
	.zero		1


	//   ....[114]....
        /*0844*/ 	.word	0x00008600
        /*0848*/ 	.word	0x00000003
        /*084c*/ 	.word	0x00000050
        /*0850*/ 	.short	0x010a
        /*0852*/ 	.byte	0xff
	.zero		1


	//   ....[115]....
        /*0854*/ 	.word	0x000088b0
        /*0858*/ 	.word	0x00000036
        /*085c*/ 	.word	0x00000000
        /*0860*/ 	.short	0x0101
        /*0862*/ 	.byte	0xff
	.zero		1


	//   ....[116]....
        /*0864*/ 	.word	0x00008e50
        /*0868*/ 	.word	0x00000000
        /*086c*/ 	.word	0x00000000
        /*0870*/ 	.short	0x0101
        /*0872*/ 	.byte	0xff
	.zero		1


	//   ....[117]....
        /*0874*/ 	.word	0x000090f0
        /*0878*/ 	.word	0x000000ff
        /*087c*/ 	.word	0x00000000
        /*0880*/ 	.short	0x0101
        /*0882*/ 	.byte	0x06
	.zero		1


	//   ....[118]....
        /*0884*/ 	.word	0x00009110
        /*0888*/ 	.word	0x00000000
        /*088c*/ 	.word	0x00000110
        /*0890*/ 	.short	0x010a
        /*0892*/ 	.byte	0xff
	.zero		1


	//   ....[119]....
        /*0894*/ 	.word	0x00009170
        /*0898*/ 	.word	0x00000000
        /*089c*/ 	.word	0x00000028
        /*08a0*/ 	.short	0x010a
        /*08a2*/ 	.byte	0xff
	.zero		1


	//   ....[120]....
        /*08a4*/ 	.word	0x000091d0
        /*08a8*/ 	.word	0x00000000
        /*08ac*/ 	.word	0x00000028
        /*08b0*/ 	.short	0x010a
        /*08b2*/ 	.byte	0xff
	.zero		1


	//   ....[121]....
        /*08b4*/ 	.word	0x00009220
        /*08b8*/ 	.word	0x00000003
        /*08bc*/ 	.word	0x000000a0
        /*08c0*/ 	.short	0x010a
        /*08c2*/ 	.byte	0xff
	.zero		1


	//   ....[122]....
        /*08c4*/ 	.word	0x00009280
        /*08c8*/ 	.word	0x00000000
        /*08cc*/ 	.word	0x00000000
        /*08d0*/ 	.short	0x010a
        /*08d2*/ 	.byte	0xff
	.zero		1


	//   ....[123]....
        /*08d4*/ 	.word	0x000092e0
        /*08d8*/ 	.word	0x00000000
        /*08dc*/ 	.word	0x00000000
        /*08e0*/ 	.short	0x010a
        /*08e2*/ 	.byte	0xff
	.zero		1


	//   ....[124]....
        /*08e4*/ 	.word	0x00009340
        /*08e8*/ 	.word	0x00000000
        /*08ec*/ 	.word	0x00000000
        /*08f0*/ 	.short	0x010a
        /*08f2*/ 	.byte	0xff
	.zero		1


	//   ....[125]....
        /*08f4*/ 	.word	0x000093a0
        /*08f8*/ 	.word	0x00000000
        /*08fc*/ 	.word	0x00000000
        /*0900*/ 	.short	0x010a
        /*0902*/ 	.byte	0xff
	.zero		1


	//   ....[126]....
        /*0904*/ 	.word	0x000093f0
        /*0908*/ 	.word	0x00000002
        /*090c*/ 	.word	0x00000100
        /*0910*/ 	.short	0x010a
        /*0912*/ 	.byte	0xff
	.zero		1


	//   ....[127]....
        /*0914*/ 	.word	0x00009450
        /*0918*/ 	.word	0x00000002
        /*091c*/ 	.word	0x000000b0
        /*0920*/ 	.short	0x010a
        /*0922*/ 	.byte	0xff
	.zero		1


	//   ....[128]....
        /*0924*/ 	.word	0x000094a0
        /*0928*/ 	.word	0x00000002
        /*092c*/ 	.word	0x000000a0
        /*0930*/ 	.short	0x010a
        /*0932*/ 	.byte	0xff
	.zero		1


	//   ....[129]....
        /*0934*/ 	.word	0x00009500
        /*0938*/ 	.word	0x00000000
        /*093c*/ 	.word	0x000000b0
        /*0940*/ 	.short	0x010a
        /*0942*/ 	.byte	0xff
	.zero		1


	//   ....[130]....
        /*0944*/ 	.word	0x00009560
        /*0948*/ 	.word	0x00000005
        /*094c*/ 	.word	0x00000008
        /*0950*/ 	.short	0x010a
        /*0952*/ 	.byte	0xff
	.zero		1


	//   ....[131]....
        /*0954*/ 	.word	0x00009640
        /*0958*/ 	.word	0x00000000
        /*095c*/ 	.word	0x00000008
        /*0960*/ 	.short	0x010a
        /*0962*/ 	.byte	0xff
	.zero		1


	//   ....[132]....
        /*0964*/ 	.word	0x00009690
        /*0968*/ 	.word	0x00000000
        /*096c*/ 	.word	0x000000a0
        /*0970*/ 	.short	0x010a
        /*0972*/ 	.byte	0xff
	.zero		1


	//   ....[133]....
        /*0974*/ 	.word	0x000096f0
        /*0978*/ 	.word	0x00000000
        /*097c*/ 	.word	0x000000e0
        /*0980*/ 	.short	0x010a
        /*0982*/ 	.byte	0xff
	.zero		1


	//   ....[134]....
        /*0984*/ 	.word	0x00009750
        /*0988*/ 	.word	0x00000000
        /*098c*/ 	.word	0x00000000
        /*0990*/ 	.short	0x010a
        /*0992*/ 	.byte	0xff
	.zero		1


	//   ....[135]....
        /*0994*/ 	.word	0x000097b0
        /*0998*/ 	.word	0x00000000
        /*099c*/ 	.word	0x00000000
        /*09a0*/ 	.short	0x010a
        /*09a2*/ 	.byte	0xff
	.zero		1


	//   ....[136]....
        /*09a4*/ 	.word	0x00009810
        /*09a8*/ 	.word	0x00000000
        /*09ac*/ 	.word	0x00000000
        /*09b0*/ 	.short	0x010a
        /*09b2*/ 	.byte	0xff
	.zero		1


	//   ....[137]....
        /*09b4*/ 	.word	0x00009870
        /*09b8*/ 	.word	0x00000000
        /*09bc*/ 	.word	0x00000000
        /*09c0*/ 	.short	0x010a
        /*09c2*/ 	.byte	0xff
	.zero		1


	//   ....[138]....
        /*09c4*/ 	.word	0x000098d0
        /*09c8*/ 	.word	0x00000000
        /*09cc*/ 	.word	0x00000120
        /*09d0*/ 	.short	0x010a
        /*09d2*/ 	.byte	0xff
	.zero		1


	//   ....[139]....
        /*09d4*/ 	.word	0x00009920
        /*09d8*/ 	.word	0x0000000c
        /*09dc*/ 	.word	0x000000a0
        /*09e0*/ 	.short	0x010a
        /*09e2*/ 	.byte	0xff
	.zero		1


	//   ....[140]....
        /*09e4*/ 	.word	0x00009980
        /*09e8*/ 	.word	0x00000000
        /*09ec*/ 	.word	0x00000098
        /*09f0*/ 	.short	0x010a
        /*09f2*/ 	.byte	0xff
	.zero		1


	//   ....[141]....
        /*09f4*/ 	.word	0x000099e0
        /*09f8*/ 	.word	0x00000000
        /*09fc*/ 	.word	0x00000070
        /*0a00*/ 	.short	0x010a
        /*0a02*/ 	.byte	0xff
	.zero		1


	//   ....[142]....
        /*0a04*/ 	.word	0x00009a40
        /*0a08*/ 	.word	0x00000000
        /*0a0c*/ 	.word	0x00000078
        /*0a10*/ 	.short	0x010a
        /*0a12*/ 	.byte	0xff
	.zero		1


	//   ....[143]....
        /*0a14*/ 	.word	0x00009aa0
        /*0a18*/ 	.word	0x00000000
        /*0a1c*/ 	.word	0x00000080
        /*0a20*/ 	.short	0x010a
        /*0a22*/ 	.byte	0xff
	.zero		1


	//   ....[144]....
        /*0a24*/ 	.word	0x00009b00
        /*0a28*/ 	.word	0x00000000
        /*0a2c*/ 	.word	0x00000088
        /*0a30*/ 	.short	0x010a
        /*0a32*/ 	.byte	0xff
	.zero		1


	//   ....[145]....
        /*0a34*/ 	.word	0x00009b60
        /*0a38*/ 	.word	0x00000000
        /*0a3c*/ 	.word	0x00000070
        /*0a40*/ 	.short	0x010a
        /*0a42*/ 	.byte	0xff
	.zero		1


	//   ....[146]....
        /*0a44*/ 	.word	0x00009bc0
        /*0a48*/ 	.word	0x00000000
        /*0a4c*/ 	.word	0x00000078
        /*0a50*/ 	.short	0x010a
        /*0a52*/ 	.byte	0xff
	.zero		1


	//   ....[147]....
        /*0a54*/ 	.word	0x00009c20
        /*0a58*/ 	.word	0x00000000
        /*0a5c*/ 	.word	0x00000080
        /*0a60*/ 	.short	0x010a
        /*0a62*/ 	.byte	0xff
	.zero		1


	//   ....[148]....
        /*0a64*/ 	.word	0x00009c70
        /*0a68*/ 	.word	0x00000003
        /*0a6c*/ 	.word	0x000000a0
        /*0a70*/ 	.short	0x010a
        /*0a72*/ 	.byte	0xff
	.zero		1


	//   ....[149]....
        /*0a74*/ 	.word	0x00009cd0
        /*0a78*/ 	.word	0x00000002
        /*0a7c*/ 	.word	0x00000050
        /*0a80*/ 	.short	0x010a
        /*0a82*/ 	.byte	0xff
	.zero		1


	//   ....[150]....
        /*0a84*/ 	.word	0x00009d20
        /*0a88*/ 	.word	0x00000036
        /*0a8c*/ 	.word	0x000000c0
        /*0a90*/ 	.short	0x010a
        /*0a92*/ 	.byte	0xff
	.zero		1


	//   ....[151]....
        /*0a94*/ 	.word	0x00009d70
        /*0a98*/ 	.word	0x00000002
        /*0a9c*/ 	.word	0x00000050
        /*0aa0*/ 	.short	0x010a
        /*0aa2*/ 	.byte	0xff
	.zero		1


	//   ....[152]....
        /*0aa4*/ 	.word	0x00009dc0
        /*0aa8*/ 	.word	0x00000002
        /*0aac*/ 	.word	0x00000050
        /*0ab0*/ 	.short	0x010a
        /*0ab2*/ 	.byte	0xff
	.zero		1


	//   ....[153]....
        /*0ab4*/ 	.word	0x00009e10
        /*0ab8*/ 	.word	0x00000003
        /*0abc*/ 	.word	0x00000050
        /*0ac0*/ 	.short	0x010a
        /*0ac2*/ 	.byte	0xff
	.zero		1


	//----- nvinfo : EIATTR_NUM_MBARRIERS
	.align		4
.L_47:
        /*0ac4*/ 	.byte	0x03, 0x38
        /*0ac6*/ 	.short	0x0025


	//----- nvinfo : EIATTR_EXIT_INSTR_OFFSETS
	.align		4
        /*0ac8*/ 	.byte	0x04, 0x1c
        /*0aca*/ 	.short	(.L_49 - .L_48)


	//   ....[0]....
.L_48:
        /*0acc*/ 	.word	0x00002ec0


	//   ....[1]....
        /*0ad0*/ 	.word	0x000033b0


	//   ....[2]....
        /*0ad4*/ 	.word	0x00003410


	//   ....[3]....
        /*0ad8*/ 	.word	0x00004780


	//   ....[4]....
        /*0adc*/ 	.word	0x00005a70


	//   ....[5]....
        /*0ae0*/ 	.word	0x00005ab0


	//   ....[6]....
        /*0ae4*/ 	.word	0x00008ff0


	//   ....[7]....
        /*0ae8*/ 	.word	0x00009060


	//   ....[8]....
        /*0aec*/ 	.word	0x00009090


	//   ....[9]....
        /*0af0*/ 	.word	0x00009100


	//----- nvinfo : EIATTR_MAX_THREADS
	.align		4
.L_49:
        /*0af4*/ 	.byte	0x04, 0x05
        /*0af6*/ 	.short	(.L_51 - .L_50)
.L_50:
        /*0af8*/ 	.word	0x00000100
        /*0afc*/ 	.word	0x00000001
        /*0b00*/ 	.word	0x00000001


	//----- nvinfo : EIATTR_CRS_STACK_SIZE
	.align		4
.L_51:
        /*0b04*/ 	.byte	0x04, 0x1e
        /*0b06*/ 	.short	(.L_53 - .L_52)
.L_52:
        /*0b08*/ 	.word	0x00000000


	//----- nvinfo : EIATTR_CBANK_PARAM_SIZE
	.align		4
.L_53:
        /*0b0c*/ 	.byte	0x03, 0x19
        /*0b0e*/ 	.short	0x0800


	//----- nvinfo : EIATTR_PARAM_CBANK
	.align		4
        /*0b10*/ 	.byte	0x04, 0x0a
        /*0b12*/ 	.short	(.L_55 - .L_54)
	.align		4
.L_54:
        /*0b14*/ 	.word	index@(.nv.constant0._ZN7cutlass13device_kernelINS_4gemm6kernel13GemmUniversalIN4cute5tupleIJiiiiEEENS1_10collective13CollectiveMmaINS1_35MainloopSm100TmaUmmaWarpSpecializedILi5ELi2ELi4ENS5_IJNS4_1CILi4EEESB_NSA_ILi1EEEEEEEENS5_IJNSA_ILi128EEESF_NSA_ILi64EEEEEENS_6half_tENS5_IJSC_llEEESI_NS5_IJlSC_lEEENS4_8TiledMMAINS4_8MMA_AtomIJNS4_26SM100_MMA_F16BF16_2x1SM_SSISI_SI_fLi128ELi128ELNS4_4UMMA5MajorE1ELSP_0ELNSO_7ScaleInE0ELSQ_0EEEEEENS4_6LayoutINS5_IJSC_SC_SC_EEENS5_IJNSA_ILi0EEESV_SV_EEEEENS5_IJNS4_10UnderscoreESY_SY_EEEEENS4_28SM100_TMA_2SM_LOAD_MULTICASTENS4_14ComposedLayoutINS4_7SwizzleILi3ELi4ELi3EEENS4_18smem_ptr_flag_bitsILi16EEENST_INS5_IJSG_NSA_ILi8EEEEEENS5_IJSC_SG_EEEEEEEvNS4_8identityES11_NS12_IS14_S16_NST_INS5_IJS17_SG_EEENS5_IJSG_SC_EEEEEEEvS1C_EENS_8epilogue10collective18CollectiveEpilogueINS1I_23Sm100TmaWarpSpecializedILi4ELi2ELi16ELb1ELb0EEEJNS5_IJSG_SF_SG_EEENS5_IJNST_ISG_SC_EENST_INS5_IJNSA_ILi16EEENSA_ILi2EEEEEES19_EEEEESI_SK_SI_SK_NS1I_6fusion15FusionCallbacksIS1M_NS1U_17LinearCombinationISI_fSI_fLNS_15FloatRoundStyleE2EEES1N_S1T_JEEENS4_5SM1004TMEM4LOAD26SM100_TMEM_LOAD_32dp32b16xENS4_13SM90_TMA_LOADENS12_INS13_ILi1ELi4ELi3EEES16_NST_INS5_IJS17_S1P_EEENS5_IJS1P_SC_EEEEEEENS4_39AutoVectorizingCopyWithAssumedAlignmentILi128EEENS4_14SM90_TMA_STOREES29_S2B_S2B_EEEvvEEEEvNT_6ParamsE)
        /*0b18*/ 	.short	0x0380
        /*0b1a*/ 	.short	0x0800


	//----- nvinfo : EIATTR_SW_WAR
	.align		4
.L_55:
        /*0b1c*/ 	.byte	0x04, 0x36
        /*0b1e*/ 	.short	(.L_57 - .L_56)
.L_56:
        /*0b20*/ 	.word	0x00000008
.L_57:


//--------------------- .nv.callgraph             --------------------------
	.section	.nv.callgraph,"",@"SHT_CUDA_CALLGRAPH"
	.align	4
	.sectionentsize	8
	.align		4
        /*0000*/ 	.word	0x00000000
	.align		4
        /*0004*/ 	.word	0xffffffff
	.align		4
        /*0008*/ 	.word	index@(_ZN7cutlass13device_kernelINS_4gemm6kernel13GemmUniversalIN4cute5tupleIJiiiiEEENS1_10collective13CollectiveMmaINS1_35MainloopSm100TmaUmmaWarpSpecializedILi5ELi2ELi4ENS5_IJNS4_1CILi4EEESB_NSA_ILi1EEEEEEEENS5_IJNSA_ILi128EEESF_NSA_ILi64EEEEEENS_6half_tENS5_IJSC_llEEESI_NS5_IJlSC_lEEENS4_8TiledMMAINS4_8MMA_AtomIJNS4_26SM100_MMA_F16BF16_2x1SM_SSISI_SI_fLi128ELi128ELNS4_4UMMA5MajorE1ELSP_0ELNSO_7ScaleInE0ELSQ_0EEEEEENS4_6LayoutINS5_IJSC_SC_SC_EEENS5_IJNSA_ILi0EEESV_SV_EEEEENS5_IJNS4_10UnderscoreESY_SY_EEEEENS4_28SM100_TMA_2SM_LOAD_MULTICASTENS4_14ComposedLayoutINS4_7SwizzleILi3ELi4ELi3EEENS4_18smem_ptr_flag_bitsILi16EEENST_INS5_IJSG_NSA_ILi8EEEEEENS5_IJSC_SG_EEEEEEEvNS4_8identityES11_NS12_IS14_S16_NST_INS5_IJS17_SG_EEENS5_IJSG_SC_EEEEEEEvS1C_EENS_8epilogue10collective18CollectiveEpilogueINS1I_23Sm100TmaWarpSpecializedILi4ELi2ELi16ELb1ELb0EEEJNS5_IJSG_SF_SG_EEENS5_IJNST_ISG_SC_EENST_INS5_IJNSA_ILi16EEENSA_ILi2EEEEEES19_EEEEESI_SK_SI_SK_NS1I_6fusion15FusionCallbacksIS1M_NS1U_17LinearCombinationISI_fSI_fLNS_15FloatRoundStyleE2EEES1N_S1T_JEEENS4_5SM1004TMEM4LOAD26SM100_TMEM_LOAD_32dp32b16xENS4_13SM90_TMA_LOADENS12_INS13_ILi1ELi4ELi3EEES16_NST_INS5_IJS17_S1P_EEENS5_IJS1P_SC_EEEEEEENS4_39AutoVectorizingCopyWithAssumedAlignmentILi128EEENS4_14SM90_TMA_STOREES29_S2B_S2B_EEEvvEEEEvNT_6ParamsE)
	.align		4
        /*000c*/ 	.word	index@(__assertfail)
	.align		4
        /*0010*/ 	.word	0x00000000
	.align		4
        /*0014*/ 	.word	0xfffffffe
	.align		4
        /*0018*/ 	.word	0x00000000
	.align		4
        /*001c*/ 	.word	0xfffffffd
	.align		4
        /*0020*/ 	.word	0x00000000
	.align		4
        /*0024*/ 	.word	0xfffffffc


//--------------------- .nv.constant4             --------------------------
	.section	.nv.constant4,"a",@progbits
	.align	8
	.align		8
.nv.constant4:
        /*0000*/ 	.dword	__assertfail
	.align		8
        /*0008*/ 	.dword	__unnamed_1
	.align		8
        /*0010*/ 	.dword	__unnamed_2
	.align		8
        /*0018*/ 	.dword	_ZN40_INTERNAL_0ec80c31_4_k_cu_37a48819_340784cuda3std3__45__cpo5beginE
	.align		8
        /*0020*/ 	.dword	_ZN40_INTERNAL_0ec80c31_4_k_cu_37a48819_340784cuda3std3__45__cpo3endE
	.align		8
        /*0028*/ 	.dword	_ZN40_INTERNAL_0ec80c31_4_k_cu_37a48819_340784cuda3std3__45__cpo6cbeginE
	.align		8
        /*0030*/ 	.dword	_ZN40_INTERNAL_0ec80c31_4_k_cu_37a48819_340784cuda3std3__45__cpo4cendE
	.align		8
        /*0038*/ 	.dword	_ZN40_INTERNAL_0ec80c31_4_k_cu_37a48819_340784cuda3std3__442_GLOBAL__N__0ec80c31_4_k_cu_37a48819_340786ignoreE
	.align		8
        /*0040*/ 	.dword	_ZN40_INTERNAL_0ec80c31_4_k_cu_37a48819_340784cuda3std3__419piecewise_constructE
	.align		8
        /*0048*/ 	.dword	_ZN40_INTERNAL_0ec80c31_4_k_cu_37a48819_340784cuda3std3__48in_placeE
	.align		8
        /*0050*/ 	.dword	_ZN40_INTERNAL_0ec80c31_4_k_cu_37a48819_340784cuda3std6ranges3__45__cpo4swapE
	.align		8
        /*0058*/ 	.dword	_ZN40_INTERNAL_0ec80c31_4_k_cu_37a48819_340784cuda3std6ranges3__45__cpo9iter_moveE
	.align		8
        /*0060*/ 	.dword	_ZN40_INTERNAL_0ec80c31_4_k_cu_37a48819_340784cute7productE
	.align		8
        /*0068*/ 	.dword	_ZN40_INTERNAL_0ec80c31_4_k_cu_37a48819_340784cute1_E
	.align		8
        /*0070*/ 	.dword	$str$25
	.align		8
        /*0078*/ 	.dword	$str$26
	.align		8
        /*0080*/ 	.dword	$str$27
	.align		8
        /*0088*/ 	.dword	$str$28


//--------------------- .text._ZN7cutlass13device_kernelINS_4gemm6kernel13GemmUniversalIN4cute5tupleIJiiiiEEENS1_10collective13CollectiveMmaINS1_35MainloopSm100TmaUmmaWarpSpecializedILi5ELi2ELi4ENS5_IJNS4_1CILi4EEESB_NSA_ILi1EEEEEEEENS5_IJNSA_ILi128EEESF_NSA_ILi64EEEEEENS_6half_tENS5_IJSC_llEEESI_NS5_IJlSC_lEEENS4_8TiledMMAINS4_8MMA_AtomIJNS4_26SM100_MMA_F16BF16_2x1SM_SSISI_SI_fLi128ELi128ELNS4_4UMMA5MajorE1ELSP_0ELNSO_7ScaleInE0ELSQ_0EEEEEENS4_6LayoutINS5_IJSC_SC_SC_EEENS5_IJNSA_ILi0EEESV_SV_EEEEENS5_IJNS4_10UnderscoreESY_SY_EEEEENS4_28SM100_TMA_2SM_LOAD_MULTICASTENS4_14ComposedLayoutINS4_7SwizzleILi3ELi4ELi3EEENS4_18smem_ptr_flag_bitsILi16EEENST_INS5_IJSG_NSA_ILi8EEEEEENS5_IJSC_SG_EEEEEEEvNS4_8identityES11_NS12_IS14_S16_NST_INS5_IJS17_SG_EEENS5_IJSG_SC_EEEEEEEvS1C_EENS_8epilogue10collective18CollectiveEpilogueINS1I_23Sm100TmaWarpSpecializedILi4ELi2ELi16ELb1ELb0EEEJNS5_IJSG_SF_SG_EEENS5_IJNST_ISG_SC_EENST_INS5_IJNSA_ILi16EEENSA_ILi2EEEEEES19_EEEEESI_SK_SI_SK_NS1I_6fusion15FusionCallbacksIS1M_NS1U_17LinearCombinationISI_fSI_fLNS_15FloatRoundStyleE2EEES1N_S1T_JEEENS4_5SM1004TMEM4LOAD26SM100_TMEM_LOAD_32dp32b16xENS4_13SM90_TMA_LOADENS12_INS13_ILi1ELi4ELi3EEES16_NST_INS5_IJS17_S1P_EEENS5_IJS1P_SC_EEEEEEENS4_39AutoVectorizingCopyWithAssumedAlignmentILi128EEENS4_14SM90_TMA_STOREES29_S2B_S2B_EEEvvEEEEvNT_6ParamsE --------------------------
	.section	.text._ZN7cutlass13device_kernelINS_4gemm6kernel13GemmUniversalIN4cute5tupleIJiiiiEEENS1_10collective13CollectiveMmaINS1_35MainloopSm100TmaUmmaWarpSpecializedILi5ELi2ELi4ENS5_IJNS4_1CILi4EEESB_NSA_ILi1EEEEEEEENS5_IJNSA_ILi128EEESF_NSA_ILi64EEEEEENS_6half_tENS5_IJSC_llEEESI_NS5_IJlSC_lEEENS4_8TiledMMAINS4_8MMA_AtomIJNS4_26SM100_MMA_F16BF16_2x1SM_SSISI_SI_fLi128ELi128ELNS4_4UMMA5MajorE1ELSP_0ELNSO_7ScaleInE0ELSQ_0EEEEEENS4_6LayoutINS5_IJSC_SC_SC_EEENS5_IJNSA_ILi0EEESV_SV_EEEEENS5_IJNS4_10UnderscoreESY_SY_EEEEENS4_28SM100_TMA_2SM_LOAD_MULTICASTENS4_14ComposedLayoutINS4_7SwizzleILi3ELi4ELi3EEENS4_18smem_ptr_flag_bitsILi16EEENST_INS5_IJSG_NSA_ILi8EEEEEENS5_IJSC_SG_EEEEEEEvNS4_8identityES11_NS12_IS14_S16_NST_INS5_IJS17_SG_EEENS5_IJSG_SC_EEEEEEEvS1C_EENS_8epilogue10collective18CollectiveEpilogueINS1I_23Sm100TmaWarpSpecializedILi4ELi2ELi16ELb1ELb0EEEJNS5_IJSG_SF_SG_EEENS5_IJNST_ISG_SC_EENST_INS5_IJNSA_ILi16EEENSA_ILi2EEEEEES19_EEEEESI_SK_SI_SK_NS1I_6fusion15FusionCallbacksIS1M_NS1U_17LinearCombinationISI_fSI_fLNS_15FloatRoundStyleE2EEES1N_S1T_JEEENS4_5SM1004TMEM4LOAD26SM100_TMEM_LOAD_32dp32b16xENS4_13SM90_TMA_LOADENS12_INS13_ILi1ELi4ELi3EEES16_NST_INS5_IJS17_S1P_EEENS5_IJS1P_SC_EEEEEEENS4_39AutoVectorizingCopyWithAssumedAlignmentILi128EEENS4_14SM90_TMA_STOREES29_S2B_S2B_EEEvvEEEEvNT_6ParamsE,"ax",@progbits
	.align	128
.text._ZN7cutlass13device_kernelINS_4gemm6kernel13GemmUniversalIN4cute5tupleIJiiiiEEENS1_10collective13CollectiveMmaINS1_35MainloopSm100TmaUmmaWarpSpecializedILi5ELi2ELi4ENS5_IJNS4_1CILi4EEESB_NSA_ILi1EEEEEEEENS5_IJNSA_ILi128EEESF_NSA_ILi64EEEEEENS_6half_tENS5_IJSC_llEEESI_NS5_IJlSC_lEEENS4_8TiledMMAINS4_8MMA_AtomIJNS4_26SM100_MMA_F16BF16_2x1SM_SSISI_SI_fLi128ELi128ELNS4_4UMMA5MajorE1ELSP_0ELNSO_7ScaleInE0ELSQ_0EEEEEENS4_6LayoutINS5_IJSC_SC_SC_EEENS5_IJNSA_ILi0EEESV_SV_EEEEENS5_IJNS4_10UnderscoreESY_SY_EEEEENS4_28SM100_TMA_2SM_LOAD_MULTICASTENS4_14ComposedLayoutINS4_7SwizzleILi3ELi4ELi3EEENS4_18smem_ptr_flag_bitsILi16EEENST_INS5_IJSG_NSA_ILi8EEEEEENS5_IJSC_SG_EEEEEEEvNS4_8identityES11_NS12_IS14_S16_NST_INS5_IJS17_SG_EEENS5_IJSG_SC_EEEEEEEvS1C_EENS_8epilogue10collective18CollectiveEpilogueINS1I_23Sm100TmaWarpSpecializedILi4ELi2ELi16ELb1ELb0EEEJNS5_IJSG_SF_SG_EEENS5_IJNST_ISG_SC_EENST_INS5_IJNSA_ILi16EEENSA_ILi2EEEEEES19_EEEEESI_SK_SI_SK_NS1I_6fusion15FusionCallbacksIS1M_NS1U_17LinearCombinationISI_fSI_fLNS_15FloatRoundStyleE2EEES1N_S1T_JEEENS4_5SM1004TMEM4LOAD26SM100_TMEM_LOAD_32dp32b16xENS4_13SM90_TMA_LOADENS12_INS13_ILi1ELi4ELi3EEES16_NST_INS5_IJS17_S1P_EEENS5_IJS1P_SC_EEEEEEENS4_39AutoVectorizingCopyWithAssumedAlignmentILi128EEENS4_14SM90_TMA_STOREES29_S2B_S2B_EEEvvEEEEvNT_6ParamsE:
        .type           _ZN7cutlass13device_kernelINS_4gemm6kernel13GemmUniversalIN4cute5tupleIJiiiiEEENS1_10collective13CollectiveMmaINS1_35MainloopSm100TmaUmmaWarpSpecializedILi5ELi2ELi4ENS5_IJNS4_1CILi4EEESB_NSA_ILi1EEEEEEEENS5_IJNSA_ILi128EEESF_NSA_ILi64EEEEEENS_6half_tENS5_IJSC_llEEESI_NS5_IJlSC_lEEENS4_8TiledMMAINS4_8MMA_AtomIJNS4_26SM100_MMA_F16BF16_2x1SM_SSISI_SI_fLi128ELi128ELNS4_4UMMA5MajorE1ELSP_0ELNSO_7ScaleInE0ELSQ_0EEEEEENS4_6LayoutINS5_IJSC_SC_SC_EEENS5_IJNSA_ILi0EEESV_SV_EEEEENS5_IJNS4_10UnderscoreESY_SY_EEEEENS4_28SM100_TMA_2SM_LOAD_MULTICASTENS4_14ComposedLayoutINS4_7SwizzleILi3ELi4ELi3EEENS4_18smem_ptr_flag_bitsILi16EEENST_INS5_IJSG_NSA_ILi8EEEEEENS5_IJSC_SG_EEEEEEEvNS4_8identityES11_NS12_IS14_S16_NST_INS5_IJS17_SG_EEENS5_IJSG_SC_EEEEEEEvS1C_EENS_8epilogue10collective18CollectiveEpilogueINS1I_23Sm100TmaWarpSpecializedILi4ELi2ELi16ELb1ELb0EEEJNS5_IJSG_SF_SG_EEENS5_IJNST_ISG_SC_EENST_INS5_IJNSA_ILi16EEENSA_ILi2EEEEEES19_EEEEESI_SK_SI_SK_NS1I_6fusion15FusionCallbacksIS1M_NS1U_17LinearCombinationISI_fSI_fLNS_15FloatRoundStyleE2EEES1N_S1T_JEEENS4_5SM1004TMEM4LOAD26SM100_TMEM_LOAD_32dp32b16xENS4_13SM90_TMA_LOADENS12_INS13_ILi1ELi4ELi3EEES16_NST_INS5_IJS17_S1P_EEENS5_IJS1P_SC_EEEEEEENS4_39AutoVectorizingCopyWithAssumedAlignmentILi128EEENS4_14SM90_TMA_STOREES29_S2B_S2B_EEEvvEEEEvNT_6ParamsE,@function
        .size           _ZN7cutlass13device_kernelINS_4gemm6kernel13GemmUniversalIN4cute5tupleIJiiiiEEENS1_10collective13CollectiveMmaINS1_35MainloopSm100TmaUmmaWarpSpecializedILi5ELi2ELi4ENS5_IJNS4_1CILi4EEESB_NSA_ILi1EEEEEEEENS5_IJNSA_ILi128EEESF_NSA_ILi64EEEEEENS_6half_tENS5_IJSC_llEEESI_NS5_IJlSC_lEEENS4_8TiledMMAINS4_8MMA_AtomIJNS4_26SM100_MMA_F16BF16_2x1SM_SSISI_SI_fLi128ELi128ELNS4_4UMMA5MajorE1ELSP_0ELNSO_7ScaleInE0ELSQ_0EEEEEENS4_6LayoutINS5_IJSC_SC_SC_EEENS5_IJNSA_ILi0EEESV_SV_EEEEENS5_IJNS4_10UnderscoreESY_SY_EEEEENS4_28SM100_TMA_2SM_LOAD_MULTICASTENS4_14ComposedLayoutINS4_7SwizzleILi3ELi4ELi3EEENS4_18smem_ptr_flag_bitsILi16EEENST_INS5_IJSG_NSA_ILi8EEEEEENS5_IJSC_SG_EEEEEEEvNS4_8identityES11_NS12_IS14_S16_NST_INS5_IJS17_SG_EEENS5_IJSG_SC_EEEEEEEvS1C_EENS_8epilogue10collective18CollectiveEpilogueINS1I_23Sm100TmaWarpSpecializedILi4ELi2ELi16ELb1ELb0EEEJNS5_IJSG_SF_SG_EEENS5_IJNST_ISG_SC_EENST_INS5_IJNSA_ILi16EEENSA_ILi2EEEEEES19_EEEEESI_SK_SI_SK_NS1I_6fusion15FusionCallbacksIS1M_NS1U_17LinearCombinationISI_fSI_fLNS_15FloatRoundStyleE2EEES1N_S1T_JEEENS4_5SM1004TMEM4LOAD26SM100_TMEM_LOAD_32dp32b16xENS4_13SM90_TMA_LOADENS12_INS13_ILi1ELi4ELi3EEES16_NST_INS5_IJS17_S1P_EEENS5_IJS1P_SC_EEEEEEENS4_39AutoVectorizingCopyWithAssumedAlignmentILi128EEENS4_14SM90_TMA_STOREES29_S2B_S2B_EEEvvEEEEvNT_6ParamsE,(.L_x_200 - _ZN7cutlass13device_kernelINS_4gemm6kernel13GemmUniversalIN4cute5tupleIJiiiiEEENS1_10collective13CollectiveMmaINS1_35MainloopSm100TmaUmmaWarpSpecializedILi5ELi2ELi4ENS5_IJNS4_1CILi4EEESB_NSA_ILi1EEEEEEEENS5_IJNSA_ILi128EEESF_NSA_ILi64EEEEEENS_6half_tENS5_IJSC_llEEESI_NS5_IJlSC_lEEENS4_8TiledMMAINS4_8MMA_AtomIJNS4_26SM100_MMA_F16BF16_2x1SM_SSISI_SI_fLi128ELi128ELNS4_4UMMA5MajorE1ELSP_0ELNSO_7ScaleInE0ELSQ_0EEEEEENS4_6LayoutINS5_IJSC_SC_SC_EEENS5_IJNSA_ILi0EEESV_SV_EEEEENS5_IJNS4_10UnderscoreESY_SY_EEEEENS4_28SM100_TMA_2SM_LOAD_MULTICASTENS4_14ComposedLayoutINS4_7SwizzleILi3ELi4ELi3EEENS4_18smem_ptr_flag_bitsILi16EEENST_INS5_IJSG_NSA_ILi8EEEEEENS5_IJSC_SG_EEEEEEEvNS4_8identityES11_NS12_IS14_S16_NST_INS5_IJS17_SG_EEENS5_IJSG_SC_EEEEEEEvS1C_EENS_8epilogue10collective18CollectiveEpilogueINS1I_23Sm100TmaWarpSpecializedILi4ELi2ELi16ELb1ELb0EEEJNS5_IJSG_SF_SG_EEENS5_IJNST_ISG_SC_EENST_INS5_IJNSA_ILi16EEENSA_ILi2EEEEEES19_EEEEESI_SK_SI_SK_NS1I_6fusion15FusionCallbacksIS1M_NS1U_17LinearCombinationISI_fSI_fLNS_15FloatRoundStyleE2EEES1N_S1T_JEEENS4_5SM1004TMEM4LOAD26SM100_TMEM_LOAD_32dp32b16xENS4_13SM90_TMA_LOADENS12_INS13_ILi1ELi4ELi3EEES16_NST_INS5_IJS17_S1P_EEENS5_IJS1P_SC_EEEEEEENS4_39AutoVectorizingCopyWithAssumedAlignmentILi128EEENS4_14SM90_TMA_STOREES29_S2B_S2B_EEEvvEEEEvNT_6ParamsE)
        .other          _ZN7cutlass13device_kernelINS_4gemm6kernel13GemmUniversalIN4cute5tupleIJiiiiEEENS1_10collective13CollectiveMmaINS1_35MainloopSm100TmaUmmaWarpSpecializedILi5ELi2ELi4ENS5_IJNS4_1CILi4EEESB_NSA_ILi1EEEEEEEENS5_IJNSA_ILi128EEESF_NSA_ILi64EEEEEENS_6half_tENS5_IJSC_llEEESI_NS5_IJlSC_lEEENS4_8TiledMMAINS4_8MMA_AtomIJNS4_26SM100_MMA_F16BF16_2x1SM_SSISI_SI_fLi128ELi128ELNS4_4UMMA5MajorE1ELSP_0ELNSO_7ScaleInE0ELSQ_0EEEEEENS4_6LayoutINS5_IJSC_SC_SC_EEENS5_IJNSA_ILi0EEESV_SV_EEEEENS5_IJNS4_10UnderscoreESY_SY_EEEEENS4_28SM100_TMA_2SM_LOAD_MULTICASTENS4_14ComposedLayoutINS4_7SwizzleILi3ELi4ELi3EEENS4_18smem_ptr_flag_bitsILi16EEENST_INS5_IJSG_NSA_ILi8EEEEEENS5_IJSC_SG_EEEEEEEvNS4_8identityES11_NS12_IS14_S16_NST_INS5_IJS17_SG_EEENS5_IJSG_SC_EEEEEEEvS1C_EENS_8epilogue10collective18CollectiveEpilogueINS1I_23Sm100TmaWarpSpecializedILi4ELi2ELi16ELb1ELb0EEEJNS5_IJSG_SF_SG_EEENS5_IJNST_ISG_SC_EENST_INS5_IJNSA_ILi16EEENSA_ILi2EEEEEES19_EEEEESI_SK_SI_SK_NS1I_6fusion15FusionCallbacksIS1M_NS1U_17LinearCombinationISI_fSI_fLNS_15FloatRoundStyleE2EEES1N_S1T_JEEENS4_5SM1004TMEM4LOAD26SM100_TMEM_LOAD_32dp32b16xENS4_13SM90_TMA_LOADENS12_INS13_ILi1ELi4ELi3EEES16_NST_INS5_IJS17_S1P_EEENS5_IJS1P_SC_EEEEEEENS4_39AutoVectorizingCopyWithAssumedAlignmentILi128EEENS4_14SM90_TMA_STOREES29_S2B_S2B_EEEvvEEEEvNT_6ParamsE,@"STO_CUDA_ENTRY STV_DEFAULT"
_ZN7cutlass13device_kernelINS_4gemm6kernel13GemmUniversalIN4cute5tupleIJiiiiEEENS1_10collective13CollectiveMmaINS1_35MainloopSm100TmaUmmaWarpSpecializedILi5ELi2ELi4ENS5_IJNS4_1CILi4EEESB_NSA_ILi1EEEEEEEENS5_IJNSA_ILi128EEESF_NSA_ILi64EEEEEENS_6half_tENS5_IJSC_llEEESI_NS5_IJlSC_lEEENS4_8TiledMMAINS4_8MMA_AtomIJNS4_26SM100_MMA_F16BF16_2x1SM_SSISI_SI_fLi128ELi128ELNS4_4UMMA5MajorE1ELSP_0ELNSO_7ScaleInE0ELSQ_0EEEEEENS4_6LayoutINS5_IJSC_SC_SC_EEENS5_IJNSA_ILi0EEESV_SV_EEEEENS5_IJNS4_10UnderscoreESY_SY_EEEEENS4_28SM100_TMA_2SM_LOAD_MULTICASTENS4_14ComposedLayoutINS4_7SwizzleILi3ELi4ELi3EEENS4_18smem_ptr_flag_bitsILi16EEENST_INS5_IJSG_NSA_ILi8EEEEEENS5_IJSC_SG_EEEEEEEvNS4_8identityES11_NS12_IS14_S16_NST_INS5_IJS17_SG_EEENS5_IJSG_SC_EEEEEEEvS1C_EENS_8epilogue10collective18CollectiveEpilogueINS1I_23Sm100TmaWarpSpecializedILi4ELi2ELi16ELb1ELb0EEEJNS5_IJSG_SF_SG_EEENS5_IJNST_ISG_SC_EENST_INS5_IJNSA_ILi16EEENSA_ILi2EEEEEES19_EEEEESI_SK_SI_SK_NS1I_6fusion15FusionCallbacksIS1M_NS1U_17LinearCombinationISI_fSI_fLNS_15FloatRoundStyleE2EEES1N_S1T_JEEENS4_5SM1004TMEM4LOAD26SM100_TMEM_LOAD_32dp32b16xENS4_13SM90_TMA_LOADENS12_INS13_ILi1ELi4ELi3EEES16_NST_INS5_IJS17_S1P_EEENS5_IJS1P_SC_EEEEEEENS4_39AutoVectorizingCopyWithAssumedAlignmentILi128EEENS4_14SM90_TMA_STOREES29_S2B_S2B_EEEvvEEEEvNT_6ParamsE:
[----:B------:R-:W1:Y:S01]  /*0000*/  LDC R1, c[0x0][0x37c] ;  /* 0x0000df00ff017b82 */ /* 0x000e620000000800 */
[----:B------:R-:W2:Y:S01]  /*0010*/  S2R R61, SR_TID.X ;  /* 0x00000000003d7919 */ /* 0x000ea20000002100 */
[----:B------:R-:W3:Y:S06]  /*0020*/  LDCU.64 UR8, c[0x0][0x890] ;  /* 0x00011200ff0877ac */ /* 0x000eec0008000a00 */
[----:B------:R-:W4:Y:S01]  /*0030*/  S2UR UR47, SR_CgaCtaId ;  /* 0x00000000002f79c3 */ /* 0x000f220000008800 */
[----:B------:R-:W-:Y:S02]  /*0040*/  PRMT R50, RZ, 0x7610, R50 ;  /* 0x00007610ff327816 */ /* 0x000fe40000000032 */
[----:B------:R-:W-:-:S02]  /*0050*/  ELECT P0, URZ, PT ;  /* 0x0000000000ff782f */ /* 0x000fc40003800000 */
[----:B---3--:R-:W-:-:S04]  /*0060*/  ISETP.NE.U32.AND P1, PT, RZ, UR8, PT ;  /* 0x00000008ff007c0c */ /* 0x008fc8000bf25070 */
[----:B------:R-:W-:Y:S01]  /*0070*/  ISETP.NE.AND.EX P2, PT, RZ, UR9, PT, P1 ;  /* 0x00000009ff007c0c */ /* 0x000fe2000bf45310 */
[----:B----4-:R-:W-:Y:S02]  /*0080*/  ULOP3.LUT UR46, UR47, 0x1, URZ, 0xc0, !UPT ;  /* 0x000000012f2e7892 */ /* 0x010fe4000f8ec0ff */
[----:B------:R-:W-:Y:S01]  /*0090*/  ULOP3.LUT UR48, UR47, 0x1, URZ, 0x3c, !UPT ;  /* 0x000000012f307892 */ /* 0x000fe2000f8e3cff */
[----:B--2---:R-:W-:-:S05]  /*00a0*/  SHF.R.U32.HI R51, RZ, 0x5, R61 ;  /* 0x00000005ff337819 */ /* 0x004fca000001163d */
[----:B------:R-:W2:Y:S02]  /*00b0*/  SHFL.IDX PT, R0, R51, RZ, 0x1f ;  /* 0x00001fff33007589 */ /* 0x000ea400000e0000 */
[----:B--2---:R-:W-:Y:S02]  /*00c0*/  R2UR UR25, R0 ;  /* 0x00000000001972ca */ /* 0x004fe400000e0000 */
[----:B-1----:R-:W-:Y:S05]  /*00d0*/  @P2 BRA `(.L_x_0) ;  /* 0x0000000000302947 */ /* 0x002fea0003800000 */
[----:B------:R-:W1:Y:S02]  /*00e0*/  LDCU.64 UR4, c[0x0][0x888] ;  /* 0x00011100ff0477ac */ /* 0x000e640008000a00 */
[----:B-1----:R-:W-:-:S04]  /*00f0*/  UISETP.NE.U32.AND UP0, UPT, UR4, URZ, UPT ;  /* 0x000000ff0400728c */ /* 0x002fc8000bf05070 */
[----:B------:R-:W-:-:S09]  /*0100*/  UISETP.NE.AND.EX UP0, UPT, UR5, URZ, UPT, UP0 ;  /* 0x000000ff0500728c */ /* 0x000fd2000bf05300 */
[----:B------:R-:W-:Y:S05]  /*0110*/  BRA.U !UP0, `(.L_x_1) ;  /* 0x0000000108147547 */ /* 0x000fea000b800000 */
[----:B------:R-:W1:Y:S01]  /*0120*/  LDC.64 R2, c[0x0][0x888] ;  /* 0x00022200ff027b82 */ /* 0x000e620000000a00 */
[----:B------:R-:W1:Y:S02]  /*0130*/  LDCU.64 UR4, c[0x0][0x358] ;  /* 0x00006b00ff0477ac */ /* 0x000e640008000a00 */
[----:B-1----:R1:W5:Y:S01]  /*0140*/  LDG.E R27, desc[UR4][R2.64] ;  /* 0x00000004021b7981 */ /* 0x002362000c1e1900 */
[----:B------:R-:W-:Y:S01]  /*0150*/  HFMA2 R50, -RZ, RZ, 0, 5.9604644775390625e-08 ;  /* 0x00000001ff327431 */ /* 0x000fe200000001ff */
[----:B------:R-:W-:Y:S05]  /*0160*/  BRA `(.L_x_0) ;  /* 0x00000000000c7947 */ /* 0x000fea0003800000 */
.L_x_1:
[----:B------:R-:W1:Y:S01]  /*0170*/  LDCU UR4, c[0x0][0x880] ;  /* 0x00011000ff0477ac */ /* 0x000e620008000800 */
[----:B------:R-:W-:Y:S01]  /*0180*/  HFMA2 R50, -RZ, RZ, 0, 5.9604644775390625e-08 ;  /* 0x00000001ff327431 */ /* 0x000fe200000001ff */
[----:B-1----:R-:W-:-:S07]  /*0190*/  MOV R27, UR4 ;  /* 0x00000004001b7c02 */ /* 0x002fce0008000f00 */
.L_x_0:
[----:B------:R-:W2:Y:S02]  /*01a0*/  LDCU.64 UR4, c[0x0][0x8b0] ;  /* 0x00011600ff0477ac */ /* 0x000ea40008000a00 */
[----:B--2---:R-:W-:-:S04]  /*01b0*/  UISETP.NE.U32.AND UP0, UPT, UR4, URZ, UPT ;  /* 0x000000ff0400728c */ /* 0x004fc8000bf05070 */
[----:B------:R-:W-:-:S09]  /*01c0*/  UISETP.NE.AND.EX UP0, UPT, UR5, URZ, UPT, UP0 ;  /* 0x000000ff0500728c */ /* 0x000fd2000bf05300 */
[----:B------:R-:W-:Y:S05]  /*01d0*/  BRA.U UP0, `(.L_x_2) ;  /* 0x0000000100287547 */ /* 0x000fea000b800000 */
[----:B------:R-:W2:Y:S02]  /*01e0*/  LDCU.64 UR4, c[0x0][0x8a8] ;  /* 0x00011500ff0477ac */ /* 0x000ea40008000a00 */
[----:B--2---:R-:W-:-:S04]  /*01f0*/  UISETP.NE.U32.AND UP0, UPT, UR4, URZ, UPT ;  /* 0x000000ff0400728c */ /* 0x004fc8000bf05070 */
[----:B------:R-:W-:-:S09]  /*0200*/  UISETP.NE.AND.EX UP0, UPT, UR5, URZ, UPT, UP0 ;  /* 0x000000ff0500728c */ /* 0x000fd2000bf05300 */
[----:B------:R-:W-:Y:S05]  /*0210*/  BRA.U !UP0, `(.L_x_3) ;  /* 0x0000000108107547 */ /* 0x000fea000b800000 */
[----:B------:R-:W2:Y:S01]  /*0220*/  LDC.64 R24, c[0x0][0x8a8] ;  /* 0x00022a00ff187b82 */ /* 0x000ea20000000a00 */
[----:B------:R-:W2:Y:S02]  /*0230*/  LDCU.64 UR4, c[0x0][0x358] ;  /* 0x00006b00ff0477ac */ /* 0x000ea40008000a00 */
[----:B--2---:R2:W5:Y:S01]  /*0240*/  LDG.E R24, desc[UR4][R24.64] ;  /* 0x0000000418187981 */ /* 0x004562000c1e1900 */
[----:B------:R-:W-:Y:S05]  /*0250*/  BRA `(.L_x_2) ;  /* 0x0000000000087947 */ /* 0x000fea0003800000 */
.L_x_3:
[----:B------:R-:W2:Y:S02]  /*0260*/  LDCU UR4, c[0x0][0x8a0] ;  /* 0x00011400ff0477ac */ /* 0x000ea40008000800 */
[----:B--2---:R-:W-:Y:S02]  /*0270*/  MOV R24, UR4 ;  /* 0x0000000400187c02 */ /* 0x004fe40008000f00 */
.L_x_2:
[----:B------:R-:W-:Y:S01]  /*0280*/  IMAD.U32 R0, RZ, RZ, UR25 ;  /* 0x00000019ff007e24 */ /* 0x000fe2000f8e00ff */
[----:B------:R-:W-:Y:S04]  /*0290*/  BSSY.RECONVERGENT B0, `(.L_x_4) ;  /* 0x000000c000007945 */ /* 0x000fe80003800200 */
[C---:B------:R-:W-:Y:S02]  /*02a0*/  ISETP.NE.OR P3, PT, R0.reuse, 0x1, !P0 ;  /* 0x000000010000780c */ /* 0x040fe40004765670 */
[----:B------:R-:W-:-:S11]  /*02b0*/  ISETP.NE.OR P2, PT, R0, 0x3, !P0 ;  /* 0x000000030000780c */ /* 0x000fd60004745670 */
[----:B------:R-:W-:Y:S05]  /*02c0*/  @P3 BRA `(.L_x_5) ;  /* 0x0000000000203947 */ /* 0x000fea0003800000 */
[----:B------:R-:W3:Y:S02]  /*02d0*/  LDCU.64 UR4, c[0x0][0x348] ;  /* 0x00006900ff0477ac */ /* 0x000ee40008000a00 */
[----:B---3--:R-:W-:Y:S02]  /*02e0*/  UIADD3 UR6, UP1, UPT, UR4, 0x80, URZ ;  /* 0x0000008004067890 */ /* 0x008fe4000ff3e0ff */
[----:B------:R-:W-:Y:S02]  /*02f0*/  UIADD3 UR4, UP0, UPT, UR4, 0x180, URZ ;  /* 0x0000018004047890 */ /* 0x000fe4000ff1e0ff */
[----:B------:R-:W-:Y:S02]  /*0300*/  UIADD3.X UR7, UPT, UPT, URZ, UR5, URZ, UP1, !UPT ;  /* 0x00000005ff077290 */ /* 0x000fe40008ffe4ff */
[----:B------:R-:W-:-:S07]  /*0310*/  UIADD3.X UR5, UPT, UPT, URZ, UR5, URZ, UP0, !UPT ;  /* 0x00000005ff057290 */ /* 0x000fce00087fe4ff */
[----:B------:R3:W-:Y:S02]  /*0320*/  UTMACCTL.PF [UR6] ;  /* 0x00000000060079b9 */ /* 0x0007e40008040000 */
[----:B------:R3:W-:Y:S02]  /*0330*/  UTMACCTL.PF [UR4] ;  /* 0x00000000040079b9 */ /* 0x0007e40008040000 */
[----:B---3--:R-:W-:Y:S01]  /*0340*/  NOP ;  /* 0x0000000000007918 */ /* 0x008fe20000000000 */
.L_x_5:
[----:B------:R-:W-:Y:S05]  /*0350*/  BSYNC.RECONVERGENT B0 ;  /* 0x0000000000007941 */ /* 0x000fea0003800200 */
.L_x_4:
[----:B------:R-:W-:Y:S04]  /*0360*/  BSSY.RECONVERGENT B0, `(.L_x_6) ;  /* 0x000000a000007945 */ /* 0x000fe80003800200 */
        /* <DEDUP_REMOVED lines=9> */
.L_x_7:
[----:B------:R-:W-:Y:S05]  /*0400*/  BSYNC.RECONVERGENT B0 ;  /* 0x0000000000007941 */ /* 0x000fea0003800200 */
.L_x_6:
[----:B------:R-:W3:Y:S01]  /*0410*/  LDCU.64 UR4, c[0x0][0x888] ;  /* 0x00011100ff0477ac */ /* 0x000ee20008000a00 */
[----:B------:R-:W-:Y:S01]  /*0420*/  ISETP.NE.AND.EX P1, PT, RZ, UR9, PT, P1 ;  /* 0x00000009ff007c0c */ /* 0x000fe2000bf25310 */
[----:B------:R-:W-:Y:S01]  /*0430*/  UPLOP3.LUT UP3, UPT, UPT, UPT, UPT, 0x80, 0x8 ;  /* 0x000000000008789c */ /* 0x000fe20003f6f070 */
[----:B---3--:R-:W-:-:S04]  /*0440*/  ISETP.NE.U32.AND P2, PT, RZ, UR4, PT ;  /* 0x00000004ff007c0c */ /* 0x008fc8000bf45070 */
[----:B------:R-:W-:-:S13]  /*0450*/  ISETP.NE.AND.EX P2, PT, RZ, UR5, PT, P2 ;  /* 0x00000005ff007c0c */ /* 0x000fda000bf45320 */
[----:B------:R-:W-:Y:S05]  /*0460*/  @P2 BRA P1, `(.L_x_8) ;  /* 0x0000000000282947 */ /* 0x000fea0000800000 */
[----:B------:R-:W-:Y:S01]  /*0470*/  UISETP.NE.U32.AND UP0, UPT, UR8, URZ, UPT ;  /* 0x000000ff0800728c */ /* 0x000fe2000bf05070 */
[----:B-----5:R-:W-:Y:S01]  /*0480*/  FSETP.NEU.AND P1, PT, R27, RZ, PT ;  /* 0x000000ff1b00720b */ /* 0x020fe20003f2d000 */
[----:B------:R-:W-:Y:S02]  /*0490*/  UISETP.NE.U32.AND UP2, UPT, UR4, URZ, UPT ;  /* 0x000000ff0400728c */ /* 0x000fe4000bf45070 */
[----:B------:R-:W-:Y:S02]  /*04a0*/  UISETP.NE.AND.EX UP1, UPT, UR9, URZ, UPT, UP0 ;  /* 0x000000ff0900728c */ /* 0x000fe4000bf25300 */
[----:B------:R-:W-:-:S04]  /*04b0*/  UISETP.NE.AND.EX UP0, UPT, UR5, URZ, UPT, UP2 ;  /* 0x000000ff0500728c */ /* 0x000fc8000bf05320 */
[----:B------:R-:W-:-:S04]  /*04c0*/  USEL UR4, URZ, 0xffffffff, UP0 ;  /* 0xffffffffff047887 */ /* 0x000fc80008000000 */
[----:B------:R-:W-:Y:S01]  /*04d0*/  VOTEU.ANY UP0, P1 ;  /* 0x0000000000ff7886 */ /* 0x000fe20000800100 */
[----:B------:R-:W-:-:S04]  /*04e0*/  @!UP1 USEL UR4, URZ, 0xffffffff, UP0 ;  /* 0xffffffffff049887 */ /* 0x000fc80008000000 */
[----:B------:R-:W-:-:S04]  /*04f0*/  ULOP3.LUT UR4, UR4, 0x1, URZ, 0xc0, !UPT ;  /* 0x0000000104047892 */ /* 0x000fc8000f8ec0ff */
[----:B------:R-:W-:-:S11]  /*0500*/  UISETP.NE.U32.AND UP3, UPT, UR4, 0x1, UPT ;  /* 0x000000010400788c */ /* 0x000fd6000bf65070 */
.L_x_8:
[----:B------:R-:W3:Y:S01]  /*0510*/  SHFL.IDX PT, R0, R51, RZ, 0x1f ;  /* 0x00001fff33007589 */ /* 0x000ee200000e0000 */
[----:B------:R-:W-:-:S04]  /*0520*/  UISETP.NE.AND UP0, UPT, UR25, 0x2, UPT ;  /* 0x000000021900788c */ /* 0x000fc8000bf05270 */
[----:B------:R-:W-:Y:S02]  /*0530*/  UISETP.EQ.AND UP1, UPT, UR46, URZ, !UP0 ;  /* 0x000000ff2e00728c */ /* 0x000fe4000c722270 */
[----:B------:R-:W-:-:S04]  /*0540*/  USEL UR52, URZ, 0x1, UP0 ;  /* 0x00000001ff347887 */ /* 0x000fc80008000000 */
[----:B------:R-:W-:Y:S02]  /*0550*/  PLOP3.LUT P3, PT, P0, PT, UP1, 0x80, 0x8 ;  /* 0x000000000008781c */ /* 0x000fe4000076f018 */
[----:B---3--:R-:W-:-:S13]  /*0560*/  ISETP.NE.AND P1, PT, R0, RZ, PT ;  /* 0x000000ff0000720c */ /* 0x008fda0003f25270 */
[----:B------:R-:W-:Y:S05]  /*0570*/  @P1 BRA `(.L_x_9) ;  /* 0x00000000005c1947 */ /* 0x000fea0003800000 */
[----:B------:R-:W-:Y:S01]  /*0580*/  UMOV UR4, 0x400 ;  /* 0x0000040000047882 */ /* 0x000fe20000000000 */
[----:B------:R-:W-:Y:S01]  /*0590*/  UMOV UR8, 0x1 ;  /* 0x0000000100087882 */ /* 0x000fe20000000000 */
[----:B------:R-:W-:Y:S01]  /*05a0*/  UMOV UR6, 0x5 ;  /* 0x0000000500067882 */ /* 0x000fe20000000000 */
[----:B------:R-:W-:Y:S02]  /*05b0*/  ULEA UR4, UR47, UR4, 0x18 ;  /* 0x000000042f047291 */ /* 0x000fe4000f8ec0ff */
[----:B------:R-:W-:-:S04]  /*05c0*/  UIADD3 UR8, UPT, UPT, -UR8, 0x100000, URZ ;  /* 0x0010000008087890 */ /* 0x000fc8000fffe1ff */
[----:B------:R-:W-:Y:S02]  /*05d0*/  USHF.L.U32 UR9, UR8, 0xb, URZ ;  /* 0x0000000b08097899 */ /* 0x000fe400080006ff */
[----:B------:R-:W-:Y:S02]  /*05e0*/  USHF.L.U32 UR8, UR8, 0x1, URZ ;  /* 0x0000000108087899 */ /* 0x000fe400080006ff */
[----:B------:R-:W-:-:S04]  /*05f0*/  UIADD3 UR6, UPT, UPT, -UR6, 0x100000, URZ ;  /* 0x0010000006067890 */ /* 0x000fc8000fffe1ff */
[----:B------:R-:W-:Y:S02]  /*0600*/  USHF.L.U32 UR7, UR6, 0xb, URZ ;  /* 0x0000000b06077899 */ /* 0x000fe400080006ff */
[----:B------:R-:W-:Y:S01]  /*0610*/  USHF.L.U32 UR6, UR6, 0x1, URZ ;  /* 0x0000000106067899 */ /* 0x000fe200080006ff */
[----:B------:R-:W-:Y:S01]  /*0620*/  ELECT P1, URZ, PT ;  /* 0x0000000000ff782f */ /* 0x000fe20003820000 */
[----:B------:R-:W3:Y:S02]  /*0630*/  FENCE.VIEW.ASYNC.S ;  /* 0x00000000000073c6 */ /* 0x000ee40000000000 */
[----:B---3--:R3:W4:Y:S08]  /*0640*/  SYNCS.EXCH.64 URZ, [UR4], UR8 ;  /* 0x0000000804ff75b2 */ /* 0x0087300008000100 */
[----:B------:R3:W1:Y:S01]  /*0650*/  SYNCS.EXCH.64 URZ, [UR4+0x28], UR6 ;  /* 0x0000280604ff75b2 */ /* 0x0006620008000100 */
        /* <DEDUP_REMOVED lines=8> */
[----:B------:R-:W-:Y:S01]  /*06e0*/  NOP ;  /* 0x0000000000007918 */ /* 0x000fe20000000000 */
.L_x_9:
[----:B------:R-:W2:Y:S01]  /*06f0*/  SHFL.IDX PT, R0, R51, RZ, 0x1f ;  /* 0x00001fff33007589 */ /* 0x000ea200000e0000 */
[----:B------:R-:W-:Y:S01]  /*0700*/  NOP ;  /* 0x0000000000007918 */ /* 0x000fe20000000000 */
[----:B--2---:R-:W-:-:S13]  /*0710*/  ISETP.NE.AND P1, PT, R0, 0x1, PT ;  /* 0x000000010000780c */ /* 0x004fda0003f25270 */
[----:B------:R-:W-:Y:S05]  /*0720*/  @P1 BRA `(.L_x_10) ;  /* 0x0000000000541947 */ /* 0x000fea0003800000 */
[----:B---3--:R-:W-:Y:S01]  /*0730*/  UMOV UR4, 0x400 ;  /* 0x0000040000047882 */ /* 0x008fe20000000000 */
        /* <DEDUP_REMOVED lines=10> */
[----:B------:R-:W2:Y:S02]  /*07e0*/  FENCE.VIEW.ASYNC.S ;  /* 0x00000000000073c6 */ /* 0x000ea40000000000 */
[----:B--2---:R2:W3:Y:S08]  /*07f0*/  SYNCS.EXCH.64 URZ, [UR4+0x50], UR8 ;  /* 0x0000500804ff75b2 */ /* 0x0044f00008000100 */
        /* <DEDUP_REMOVED lines=8> */
.L_x_10:
[----:B------:R-:W4:Y:S01]  /*0880*/  SHFL.IDX PT, R0, R51, RZ, 0x1f ;  /* 0x00001fff33007589 */ /* 0x000f2200000e0000 */
[----:B------:R-:W-:Y:S01]  /*0890*/  NOP ;  /* 0x0000000000007918 */ /* 0x000fe20000000000 */
[----:B----4-:R-:W-:-:S13]  /*08a0*/  ISETP.NE.AND P1, PT, R0, 0x3, PT ;  /* 0x000000030000780c */ /* 0x010fda0003f25270 */
[----:B------:R-:W-:Y:S05]  /*08b0*/  @P1 BRA `(.L_x_11) ;  /* 0x00000000002c1947 */ /* 0x000fea0003800000 */
[----:B--23--:R-:W-:Y:S01]  /*08c0*/  UMOV UR6, 0x400 ;  /* 0x0000040000067882 */ /* 0x00cfe20000000000 */
[----:B------:R-:W-:Y:S01]  /*08d0*/  UMOV UR4, 0x20 ;  /* 0x0000002000047882 */ /* 0x000fe20000000000 */
[----:B------:R-:W-:Y:S02]  /*08e0*/  ULEA UR6, UR47, UR6, 0x18 ;  /* 0x000000062f067291 */ /* 0x000fe4000f8ec0ff */
[----:B------:R-:W-:-:S04]  /*08f0*/  UIADD3 UR4, UPT, UPT, -UR4, 0x100000, URZ ;  /* 0x0010000004047890 */ /* 0x000fc8000fffe1ff */
[----:B------:R-:W-:Y:S02]  /*0900*/  USHF.L.U32 UR5, UR4, 0xb, URZ ;  /* 0x0000000b04057899 */ /* 0x000fe400080006ff */
[----:B------:R-:W-:Y:S01]  /*0910*/  USHF.L.U32 UR4, UR4, 0x1, URZ ;  /* 0x0000000104047899 */ /* 0x000fe200080006ff */
[----:B------:R-:W-:Y:S01]  /*0920*/  ELECT P1, URZ, PT ;  /* 0x0000000000ff782f */ /* 0x000fe20003820000 */
[----:B------:R-:W2:Y:S10]  /*0930*/  FENCE.VIEW.ASYNC.S ;  /* 0x00000000000073c6 */ /* 0x000eb40000000000 */
[----:B--2---:R4:W2:Y:S01]  /*0940*/  SYNCS.EXCH.64 URZ, [UR6+0x90], UR4 ;  /* 0x0000900406ff75b2 */ /* 0x0048a20008000100 */
[----:B------:R4:W3:Y:S02]  /*0950*/  SYNCS.EXCH.64 URZ, [UR6+0x98], UR4 ;  /* 0x0000980406ff75b2 */ /* 0x0008e40008000100 */
[----:B----4-:R-:W-:Y:S01]  /*0960*/  NOP ;  /* 0x0000000000007918 */ /* 0x010fe20000000000 */
.L_x_11:
[----:B------:R-:W4:Y:S01]  /*0970*/  SHFL.IDX PT, R0, R51, RZ, 0x1f ;  /* 0x00001fff33007589 */ /* 0x000f2200000e0000 */
[----:B------:R-:W-:Y:S01]  /*0980*/  NOP ;  /* 0x0000000000007918 */ /* 0x000fe20000000000 */
[----:B----4-:R-:W-:-:S13]  /*0990*/  ISETP.NE.AND P1, PT, R0, 0x4, PT ;  /* 0x000000040000780c */ /* 0x010fda0003f25270 */
[----:B------:R-:W-:Y:S05]  /*09a0*/  @P1 BRA `(.L_x_12) ;  /* 0x0000000000481947 */ /* 0x000fea0003800000 */
[----:B--23--:R-:W-:Y:S01]  /*09b0*/  UMOV UR4, 0xe20 ;  /* 0x00000e2000047882 */ /* 0x00cfe20000000000 */
[----:B------:R-:W-:Y:S01]  /*09c0*/  UMOV UR6, 0x400 ;  /* 0x0000040000067882 */ /* 0x000fe20000000000 */
[----:B------:R-:W-:Y:S01]  /*09d0*/  USEL UR4, UR4, 0xc20, UP3 ;  /* 0x00000c2004047887 */ /* 0x000fe20009800000 */
        /* <DEDUP_REMOVED lines=10> */
[----:B--2---:R4:W2:Y:S08]  /*0a80*/  SYNCS.EXCH.64 URZ, [UR6+0xa0], UR8 ;  /* 0x0000a00806ff75b2 */ /* 0x0048b00008000100 */
[----:B------:R4:W3:Y:S01]  /*0a90*/  SYNCS.EXCH.64 URZ, [UR6+0xb0], UR4 ;  /* 0x0000b00406ff75b2 */ /* 0x0008e20008000100 */
[----:B------:R4:W1:Y:S01]  /*0aa0*/  SYNCS.EXCH.64 URZ, [UR6+0xa8], UR8 ;  /* 0x0000a80806ff75b2 */ /* 0x0008620008000100 */
[----:B------:R4:W1:Y:S02]  /*0ab0*/  SYNCS.EXCH.64 URZ, [UR6+0xb8], UR4 ;  /* 0x0000b80406ff75b2 */ /* 0x0008640008000100 */
[----:B----4-:R-:W-:Y:S01]  /*0ac0*/  NOP ;  /* 0x0000000000007918 */ /* 0x010fe20000000000 */
.L_x_12:
[----:B------:R-:W4:Y:S01]  /*0ad0*/  SHFL.IDX PT, R0, R51, RZ, 0x1f ;  /* 0x00001fff33007589 */ /* 0x000f2200000e0000 */
[----:B------:R-:W-:Y:S01]  /*0ae0*/  NOP ;  /* 0x0000000000007918 */ /* 0x000fe20000000000 */
[----:B----4-:R-:W-:-:S13]  /*0af0*/  ISETP.NE.AND P1, PT, R0, 0x5, PT ;  /* 0x000000050000780c */ /* 0x010fda0003f25270 */
[----:B------:R-:W-:Y:S05]  /*0b00*/  @P1 BRA `(.L_x_13) ;  /* 0x0000000000541947 */ /* 0x000fea0003800000 */
[----:B--23--:R-:W-:Y:S01]  /*0b10*/  UMOV UR4, 0x400 ;  /* 0x0000040000047882 */ /* 0x00cfe20000000000 */
        /* <DEDUP_REMOVED lines=14> */
[----:B------:R4:W1:Y:S01]  /*0c00*/  SYNCS.EXCH.64 URZ, [UR4+0xe8], UR8 ;  /* 0x0000e80804ff75b2 */ /* 0x0008620008000100 */
[----:B------:R4:W1:Y:S01]  /*0c10*/  SYNCS.EXCH.64 URZ, [UR4+0xd0], UR6 ;  /* 0x0000d00604ff75b2 */ /* 0x0008620008000100 */
[----:B------:R4:W1:Y:S01]  /*0c20*/  SYNCS.EXCH.64 URZ, [UR4+0xf0], UR8 ;  /* 0x0000f00804ff75b2 */ /* 0x0008620008000100 */
[----:B------:R4:W1:Y:S01]  /*0c30*/  SYNCS.EXCH.64 URZ, [UR4+0xd8], UR6 ;  /* 0x0000d80604ff75b2 */ /* 0x0008620008000100 */
[----:B------:R4:W1:Y:S02]  /*0c40*/  SYNCS.EXCH.64 URZ, [UR4+0xf8], UR8 ;  /* 0x0000f80804ff75b2 */ /* 0x0008640008000100 */
[----:B----4-:R-:W-:Y:S01]  /*0c50*/  NOP ;  /* 0x0000000000007918 */ /* 0x010fe20000000000 */
.L_x_13:
[----:B------:R-:W4:Y:S01]  /*0c60*/  SHFL.IDX PT, R0, R51, RZ, 0x1f ;  /* 0x00001fff33007589 */ /* 0x000f2200000e0000 */
[----:B------:R-:W-:Y:S01]  /*0c70*/  ISETP.NE.OR P0, PT, RZ, UR25, !P0 ;  /* 0x00000019ff007c0c */ /* 0x000fe2000c705670 */
        /* <DEDUP_REMOVED lines=12> */
[----:B------:R4:W3:Y:S01]  /*0d40*/  SYNCS.EXCH.64 URZ, [UR4+0x110], UR6 ;  /* 0x0001100604ff75b2 */ /* 0x0008e20008000100 */
[----:B------:R4:W1:Y:S01]  /*0d50*/  SYNCS.EXCH.64 URZ, [UR4+0x108], UR6 ;  /* 0x0001080604ff75b2 */ /* 0x0008620008000100 */
[----:B------:R4:W1:Y:S02]  /*0d60*/  SYNCS.EXCH.64 URZ, [UR4+0x118], UR6 ;  /* 0x0001180604ff75b2 */ /* 0x0008640008000100 */
[----:B----4-:R-:W-:Y:S01]  /*0d70*/  NOP ;  /* 0x0000000000007918 */ /* 0x010fe20000000000 */
.L_x_14:
[----:B------:R-:W-:Y:S01]  /*0d80*/  VOTEU.ALL UP0, P0 ;  /* 0x0000000000ff7886 */ /* 0x000fe20000000000 */
[----:B--23--:R-:W-:Y:S01]  /*0d90*/  UMOV UR4, 0x20 ;  /* 0x0000002000047882 */ /* 0x00cfe20000000000 */
[----:B------:R-:W2:Y:S01]  /*0da0*/  LDCU UR34, c[0x0][0x36c] ;  /* 0x00006d80ff2277ac */ /* 0x000ea20008000800 */
[----:B------:R-:W-:Y:S01]  /*0db0*/  NOP ;  /* 0x0000000000007918 */ /* 0x000fe20000000000 */
[----:B------:R-:W-:Y:S01]  /*0dc0*/  LOP3.LUT R0, R61, 0x1f, RZ, 0xc0, !PT ;  /* 0x0000001f3d007812 */ /* 0x000fe200078ec0ff */
[----:B------:R-:W-:Y:S01]  /*0dd0*/  @!UP0 UMOV UR6, 0x400 ;  /* 0x0000040000068882 */ /* 0x000fe20000000000 */
[----:B------:R-:W-:-:S04]  /*0de0*/  @!UP0 UIADD3 UR4, UPT, UPT, -UR4, 0x100000, URZ ;  /* 0x0010000004048890 */ /* 0x000fc8000fffe1ff */
[----:B------:R-:W-:Y:S02]  /*0df0*/  @!UP0 USHF.L.U32 UR5, UR4, 0xb, URZ ;  /* 0x0000000b04058899 */ /* 0x000fe400080006ff */
[----:B------:R-:W-:Y:S02]  /*0e00*/  @!UP0 USHF.L.U32 UR4, UR4, 0x1, URZ ;  /* 0x0000000104048899 */ /* 0x000fe400080006ff */
[----:B------:R-:W-:Y:S01]  /*0e10*/  @!UP0 ULEA UR6, UR47, UR6, 0x18 ;  /* 0x000000062f068291 */ /* 0x000fe2000f8ec0ff */
[----:B------:R-:W-:Y:S01]  /*0e20*/  VOTEU.ALL UP0, P0 ;  /* 0x0000000000ff7886 */ /* 0x000fe20000000000 */
[----:B------:R-:W-:Y:S02]  /*0e30*/  UISETP.NE.AND UP4, UPT, UR25, URZ, UPT ;  /* 0x000000ff1900728c */ /* 0x000fe4000bf85270 */
[----:B--2---:R-:W-:Y:S01]  /*0e40*/  UISETP.EQ.U32.AND UP1, UPT, UR34, 0x1, UPT ;  /* 0x000000012200788c */ /* 0x004fe2000bf22070 */
[----:B------:R-:W2:Y:S07]  /*0e50*/  FENCE.VIEW.ASYNC.S ;  /* 0x00000000000073c6 */ /* 0x000eae0000000000 */
[----:B--2---:R2:W3:Y:S01]  /*0e60*/  @!UP0 SYNCS.EXCH.64 URZ, [UR6+0x120], UR4 ;  /* 0x0001200406ff85b2 */ /* 0x0044e20008000100 */
[----:B------:R-:W-:Y:S05]  /*0e70*/  BRA.U !UP1, `(.L_x_15) ;  /* 0x0000000109087547 */ /* 0x000fea000b800000 */
[----:B-1-3--:R-:W-:Y:S01]  /*0e80*/  UCGABAR_ARV ;  /* 0x00000000000079c7 */ /* 0x00afe20008000000 */
[----:B------:R-:W-:Y:S05]  /*0e90*/  BRA `(.L_x_16) ;  /* 0x0000000000047947 */ /* 0x000fea0003800000 */
.L_x_15:
[----:B-1-3--:R-:W-:Y:S01]  /*0ea0*/  NOP ;  /* 0x0000000000007918 */ /* 0x00afe20000000000 */
.L_x_16:
[----:B------:R-:W1:Y:S01]  /*0eb0*/  S2UR UR9, SR_CTAID.Y ;  /* 0x00000000000979c3 */ /* 0x000e620000002600 */
[----:B------:R-:W-:-:S05]  /*0ec0*/  CS2R.32 R52, SR_CgaSize ;  /* 0x0000000000347805 */ /* 0x000fca0000008a00 */
[----:B------:R-:W-:-:S05]  /*0ed0*/  IMAD R52, R52, -0xa0, RZ ;  /* 0xffffff6034347824 */ /* 0x000fca00078e02ff */
[----:B------:R-:W-:-:S14]  /*0ee0*/  R2UR UR8, R52 ;  /* 0x00000000340872ca */ /* 0x000fdc00000e0000 */
[----:B------:R-:W3:Y:S01]  /*0ef0*/  LDCU UR8, c[0x0][UR8+0x2b4] ;  /* 0x00005680080877ac */ /* 0x000ee20008000800 */
[----:B------:R-:W-:-:S05]  /*0f00*/  CS2R.32 R52, SR_CgaSize ;  /* 0x0000000000347805 */ /* 0x000fca0000008a00 */
[----:B------:R-:W-:-:S05]  /*0f10*/  IMAD R52, R52, -0xa0, RZ ;  /* 0xffffff6034347824 */ /* 0x000fca00078e02ff */
[----:B------:R-:W-:-:S14]  /*0f20*/  R2UR UR7, R52 ;  /* 0x00000000340772ca */ /* 0x000fdc00000e0000 */
[----:B------:R-:W4:Y:S01]  /*0f30*/  LDCU UR7, c[0x0][UR7+0x2b0] ;  /* 0x00005600070777ac */ /* 0x000f220008000800 */
[----:B------:R-:W4:Y:S01]  /*0f40*/  S2UR UR20, SR_CTAID.X ;  /* 0x00000000001479c3 */ /* 0x000f220000002500 */
[----:B--2---:R-:W-:Y:S02]  /*0f50*/  USHF.L.U32 UR6, UR47, 0x4, URZ ;  /* 0x000000042f067899 */ /* 0x004fe400080006ff */
[----:B------:R-:W-:Y:S01]  /*0f60*/  ULOP3.LUT UR4, UR46, 0xc, UR47, 0xf8, !UPT ;  /* 0x0000000c2e047892 */ /* 0x000fe2000f8ef82f */
[----:B------:R-:W-:-:S05]  /*0f70*/  CS2R.32 R52, SR_CgaSize ;  /* 0x0000000000347805 */ /* 0x000fca0000008a00 */
[----:B------:R-:W-:-:S05]  /*0f80*/  IMAD R52, R52, -0xa0, RZ ;  /* 0xffffff6034347824 */ /* 0x000fca00078e02ff */
[----:B------:R-:W-:-:S14]  /*0f90*/  R2UR UR11, R52 ;  /* 0x00000000340b72ca */ /* 0x000fdc00000e0000 */
[----:B------:R-:W2:Y:S01]  /*0fa0*/  LDCU UR11, c[0x0][UR11+0x2a4] ;  /* 0x000054800b0b77ac */ /* 0x000ea20008000800 */
[----:B------:R-:W1:Y:S01]  /*0fb0*/  S2UR UR36, SR_CTAID.Z ;  /* 0x00000000002479c3 */ /* 0x000e620000002700 */
[----:B------:R-:W-:Y:S02]  /*0fc0*/  ULOP3.LUT UR32, UR6, 0x20, URZ, 0xc0, !UPT ;  /* 0x0000002006207892 */ /* 0x000fe4000f8ec0ff */
[----:B------:R-:W-:Y:S01]  /*0fd0*/  UISETP.GT.U32.AND UP0, UPT, UR4, 0xffff, UPT ;  /* 0x0000ffff0400788c */ /* 0x000fe2000bf04070 */
[----:B------:R-:W-:-:S05]  /*0fe0*/  CS2R.32 R52, SR_CgaSize ;  /* 0x0000000000347805 */ /* 0x000fca0000008a00 */
[----:B------:R-:W-:-:S05]  /*0ff0*/  IMAD R52, R52, -0xa0, RZ ;  /* 0xffffff6034347824 */ /* 0x000fca00078e02ff */
[----:B------:R-:W-:-:S14]  /*1000*/  R2UR UR63, R52 ;  /* 0x00000000343f72ca */ /* 0x000fdc00000e0000 */
[----:B------:R-:W2:Y:S01]  /*1010*/  LDCU UR63, c[0x0][UR63+0x2a0] ;  /* 0x000054003f3f77ac */ /* 0x000ea20008000800 */
[----:B-1----:R-:W-:Y:S01]  /*1020*/  I2FP.F32.U32 R2, UR9 ;  /* 0x0000000900027c45 */ /* 0x002fe20008201000 */
[----:B------:R-:W-:Y:S01]  /*1030*/  USEL UR4, UR4, 0xffff, !UP0 ;  /* 0x0000ffff04047887 */ /* 0x000fe2000c000000 */
[----:B------:R-:W1:Y:S03]  /*1040*/  LDCU UR30, c[0x0][0xb24] ;  /* 0x00016480ff1e77ac */ /* 0x000e660008000800 */
[----:B---3--:R-:W-:Y:S01]  /*1050*/  FMUL R2, R2, UR8 ;  /* 0x0000000802027c20 */ /* 0x008fe20008400000 */
[----:B------:R-:W-:Y:S01]  /*1060*/  ULOP3.LUT UR4, UR4, 0xffff, URZ, 0xc0, !UPT ;  /* 0x0000ffff04047892 */ /* 0x000fe2000f8ec0ff */
[----:B----4-:R-:W-:Y:S01]  /*1070*/  I2FP.F32.U32 R3, UR20 ;  /* 0x0000001400037c45 */ /* 0x010fe20008201000 */
[----:B------:R-:W-:-:S03]  /*1080*/  ULOP3.LUT UR5, UR47, 0x3, URZ, 0xc0, !UPT ;  /* 0x000000032f057892 */ /* 0x000fc6000f8ec0ff */
[----:B------:R-:W3:Y:S01]  /*1090*/  F2I.U32.TRUNC.NTZ R2, R2 ;  /* 0x0000000200027305 */ /* 0x000ee2000020f000 */
[----:B------:R-:W-:Y:S01]  /*10a0*/  UMOV UR21, 0x5 ;  /* 0x0000000500157882 */ /* 0x000fe20000000000 */
[----:B------:R-:W-:Y:S01]  /*10b0*/  FMUL R3, R3, UR7 ;  /* 0x0000000703037c20 */ /* 0x000fe20008400000 */
[----:B------:R-:W-:Y:S02]  /*10c0*/  USHF.L.U32 UR21, UR21, UR4, URZ ;  /* 0x0000000415157299 */ /* 0x000fe400080006ff */
[----:B------:R-:W-:Y:S02]  /*10d0*/  UISETP.GT.U32.AND UP1, UPT, UR5, 0xffff, UPT ;  /* 0x0000ffff0500788c */ /* 0x000fe4000bf24070 */
[----:B------:R-:W-:Y:S01]  /*10e0*/  USHF.L.U32 UR27, UR47, 0x8, URZ ;  /* 0x000000082f1b7899 */ /* 0x000fe200080006ff */
[----:B------:R-:W4:Y:S01]  /*10f0*/  F2I.U32.TRUNC.NTZ R3, R3 ;  /* 0x0000000300037305 */ /* 0x000f22000020f000 */
[----:B------:R-:W-:Y:S02]  /*1100*/  USEL UR24, UR5, 0xffff, !UP1 ;  /* 0x0000ffff05187887 */ /* 0x000fe4000c800000 */
[----:B------:R-:W-:-:S02]  /*1110*/  USHF.L.U32 UR29, UR47, 0x2, URZ ;  /* 0x000000022f1d7899 */ /* 0x000fc400080006ff */
[----:B------:R-:W-:Y:S01]  /*1120*/  USHF.L.U32 UR26, UR47, 0xa, URZ ;  /* 0x0000000a2f1a7899 */ /* 0x000fe200080006ff */
[----:B---3--:R-:W-:Y:S01]  /*1130*/  R2UR UR6, R2 ;  /* 0x00000000020672ca */ /* 0x008fe200000e0000 */
[----:B------:R-:W-:Y:S01]  /*1140*/  USHF.L.U32 UR8, UR20, 0x6, URZ ;  /* 0x0000000614087899 */ /* 0x000fe200080006ff */
[----:B------:R-:W-:Y:S01]  /*1150*/  PRMT R2, RZ, 0x7610, R2 ;  /* 0x00007610ff027816 */ /* 0x000fe20000000002 */
[----:B------:R-:W-:Y:S01]  /*1160*/  ULOP3.LUT UR24, UR24, 0xffff, URZ, 0xc0, !UPT ;  /* 0x0000ffff18187892 */ /* 0x000fe2000f8ec0ff */
[----:B------:R-:W-:Y:S01]  /*1170*/  UMOV UR10, 0x1111 ;  /* 0x00001111000a7882 */ /* 0x000fe20000000000 */
[----:B------:R-:W3:Y:S01]  /*1180*/  LDCU UR45, c[0x0][0xb24] ;  /* 0x00016480ff2d77ac */ /* 0x000ee20008000800 */
[----:B----4-:R-:W-:Y:S02]  /*1190*/  R2UR UR7, R3 ;  /* 0x00000000030772ca */ /* 0x010fe400000e0000 */
[----:B------:R-:W-:Y:S01]  /*11a0*/  PRMT R3, RZ, 0x7610, R3 ;  /* 0x00007610ff037816 */ /* 0x000fe20000000003 */
[----:B------:R-:W4:Y:S04]  /*11b0*/  LDCU UR33, c[0x0][0xb30] ;  /* 0x00016600ff2177ac */ /* 0x000f280008000800 */
[----:B------:R-:W-:-:S02]  /*11c0*/  UIADD3 UR4, UPT, UPT, -UR6, URZ, URZ ;  /* 0x000000ff06047290 */ /* 0x000fc4000fffe1ff */
[----:B------:R-:W-:Y:S02]  /*11d0*/  UISETP.NE.AND UP5, UPT, UR25, 0x2, UPT ;  /* 0x000000021900788c */ /* 0x000fe4000bfa5270 */
[----:B--2---:R-:W-:Y:S02]  /*11e0*/  UIMAD UR4, UR11, UR4, UR9 ;  /* 0x000000040b0472a4 */ /* 0x004fe4000f8e0209 */
[----:B------:R-:W-:Y:S02]  /*11f0*/  UIADD3 UR5, UPT, UPT, -UR7, URZ, URZ ;  /* 0x000000ff07057290 */ /* 0x000fe4000fffe1ff */
[----:B------:R-:W-:Y:S02]  /*1200*/  ULOP3.LUT UR27, UR27, 0xc00, URZ, 0xc0, !UPT ;  /* 0x00000c001b1b7892 */ /* 0x000fe4000f8ec0ff */
[----:B------:R-:W-:Y:S01]  /*1210*/  IMAD.U32 R52, RZ, RZ, UR4 ;  /* 0x00000004ff347e24 */ /* 0x000fe2000f8e00ff */
[----:B------:R-:W-:Y:S02]  /*1220*/  ULOP3.LUT UR29, UR29, 0x30, URZ, 0xc0, !UPT ;  /* 0x000000301d1d7892 */ /* 0x000fe4000f8ec0ff */
[----:B------:R-:W-:-:S02]  /*1230*/  ULOP3.LUT UR26, UR26, 0x800, URZ, 0xc0, !UPT ;  /* 0x000008001a1a7892 */ /* 0x000fc4000f8ec0ff */
[----:B-1----:R-:W-:Y:S01]  /*1240*/  UISETP.GE.AND UP6, UPT, UR30, 0x1, UPT ;  /* 0x000000011e00788c */ /* 0x002fe2000bfc6270 */
[----:B------:R-:W-:Y:S01]  /*1250*/  UMOV UR28, UR9 ;  /* 0x00000009001c7c82 */ /* 0x000fe20008000000 */
[----:B------:R-:W-:Y:S02]  /*1260*/  ULOP3.LUT UR49, UR8, 0x40, URZ, 0xc0, !UPT ;  /* 0x0000004008317892 */ /* 0x000fe4000f8ec0ff */
[----:B------:R-:W-:Y:S02]  /*1270*/  USHF.L.U32 UR24, UR10, UR24, URZ ;  /* 0x000000180a187299 */ /* 0x000fe400080006ff */
[----:B------:R-:W-:Y:S01]  /*1280*/  UIMAD UR63, UR63, UR5, UR20 ;  /* 0x000000053f3f72a4 */ /* 0x000fe2000f8e0214 */
[----:B---34-:R-:W-:Y:S11]  /*1290*/  BRA.U UP4, `(.L_x_17) ;  /* 0x0000000104b07547 */ /* 0x018ff6000b800000 */
[----:B------:R-:W-:Y:S01]  /*12a0*/  R2UR UR17, R52 ;  /* 0x00000000341172ca */ /* 0x000fe200000e0000 */
[----:B------:R-:W-:-:S12]  /*12b0*/  ULOP3.LUT UR4, UR63, 0x2, URZ, 0x3c, !UPT ;  /* 0x000000023f047892 */ /* 0x000fd8000f8e3cff */
[----:B------:R-:W-:Y:S02]  /*12c0*/  UISETP.NE.AND UP0, UPT, UR17, URZ, UPT ;  /* 0x000000ff1100728c */ /* 0x000fe4000bf05270 */
[----:B------:R-:W-:Y:S02]  /*12d0*/  UISETP.NE.AND UP2, UPT, UR17, 0x1, UPT ;  /* 0x000000011100788c */ /* 0x000fe4000bf45270 */
[----:B------:R-:W-:Y:S02]  /*12e0*/  UISETP.GT.U32.AND UP1, UPT, UR63, 0x1, UP0 ;  /* 0x000000013f00788c */ /* 0x000fe40008724070 */
[----:B------:R-:W-:Y:S02]  /*12f0*/  UISETP.GT.U32.AND UP0, UPT, UR4, 0x1, UP0 ;  /* 0x000000010400788c */ /* 0x000fe40008704070 */
[----:B------:R-:W-:Y:S02]  /*1300*/  USEL UR7, URZ, 0x1, UP1 ;  /* 0x00000001ff077887 */ /* 0x000fe40008800000 */
[----:B------:R-:W-:-:S02]  /*1310*/  USEL UR8, URZ, 0x2, UP1 ;  /* 0x00000002ff087887 */ /* 0x000fc40008800000 */
[----:B------:R-:W-:Y:S02]  /*1320*/  UISETP.GT.U32.AND UP1, UPT, UR63, 0x1, UP2 ;  /* 0x000000013f00788c */ /* 0x000fe40009724070 */
[----:B------:R-:W-:Y:S02]  /*1330*/  USEL UR12, URZ, 0x4, UP0 ;  /* 0x00000004ff0c7887 */ /* 0x000fe40008000000 */
[----:B------:R-:W-:Y:S02]  /*1340*/  USEL UR15, URZ, 0x8, UP0 ;  /* 0x00000008ff0f7887 */ /* 0x000fe40008000000 */
[----:B------:R-:W-:Y:S02]  /*1350*/  UISETP.GT.U32.AND UP0, UPT, UR4, 0x1, UP2 ;  /* 0x000000010400788c */ /* 0x000fe40009704070 */
[----:B------:R-:W-:Y:S02]  /*1360*/  USEL UR6, URZ, 0x10, UP1 ;  /* 0x00000010ff067887 */ /* 0x000fe40008800000 */
[----:B------:R-:W-:-:S02]  /*1370*/  USEL UR11, URZ, 0x20, UP1 ;  /* 0x00000020ff0b7887 */ /* 0x000fc40008800000 */
[----:B------:R-:W-:Y:S02]  /*1380*/  UISETP.NE.AND UP1, UPT, UR17, 0x2, UPT ;  /* 0x000000021100788c */ /* 0x000fe4000bf25270 */
[----:B------:R-:W-:Y:S02]  /*1390*/  USEL UR14, URZ, 0x40, UP0 ;  /* 0x00000040ff0e7887 */ /* 0x000fe40008000000 */
[----:B------:R-:W-:Y:S02]  /*13a0*/  USEL UR16, URZ, 0x80, UP0 ;  /* 0x00000080ff107887 */ /* 0x000fe40008000000 */
[----:B------:R-:W-:Y:S02]  /*13b0*/  UISETP.GT.U32.AND UP0, UPT, UR63, 0x1, UP1 ;  /* 0x000000013f00788c */ /* 0x000fe40008f04070 */
[----:B------:R-:W-:Y:S02]  /*13c0*/  UISETP.NE.AND UP2, UPT, UR17, 0x3, UPT ;  /* 0x000000031100788c */ /* 0x000fe4000bf45270 */
[----:B------:R-:W-:-:S02]  /*13d0*/  USEL UR5, URZ, 0x100, UP0 ;  /* 0x00000100ff057887 */ /* 0x000fc40008000000 */
[----:B------:R-:W-:Y:S02]  /*13e0*/  USEL UR10, URZ, 0x200, UP0 ;  /* 0x00000200ff0a7887 */ /* 0x000fe40008000000 */
[----:B------:R-:W-:Y:S02]  /*13f0*/  UISETP.GT.U32.AND UP0, UPT, UR63, 0x1, UP2 ;  /* 0x000000013f00788c */ /* 0x000fe40009704070 */
[----:B------:R-:W-:Y:S02]  /*1400*/  UIADD3 UR5, UPT, UPT, UR5, UR6, UR7 ;  /* 0x0000000605057290 */ /* 0x000fe4000fffe007 */
[----:B------:R-:W-:Y:S02]  /*1410*/  USEL UR9, URZ, 0x1000, UP0 ;  /* 0x00001000ff097887 */ /* 0x000fe40008000000 */
[----:B------:R-:W-:Y:S02]  /*1420*/  USEL UR13, URZ, 0x2000, UP0 ;  /* 0x00002000ff0d7887 */ /* 0x000fe40008000000 */
[----:B------:R-:W-:-:S02]  /*1430*/  UIADD3 UR5, UPT, UPT, UR8, UR9, UR5 ;  /* 0x0000000908057290 */ /* 0x000fc4000fffe005 */
[----:B------:R-:W-:Y:S02]  /*1440*/  UISETP.GT.U32.AND UP1, UPT, UR4, 0x1, UP1 ;  /* 0x000000010400788c */ /* 0x000fe40008f24070 */
[----:B------:R-:W-:Y:S02]  /*1450*/  UIADD3 UR5, UPT, UPT, UR10, UR11, UR5 ;  /* 0x0000000b0a057290 */ /* 0x000fe4000fffe005 */
[----:B------:R-:W-:Y:S02]  /*1460*/  UISETP.GT.U32.AND UP0, UPT, UR4, 0x1, UP2 ;  /* 0x000000010400788c */ /* 0x000fe40009704070 */
[----:B------:R-:W-:Y:S02]  /*1470*/  USEL UR4, URZ, 0x400, UP1 ;  /* 0x00000400ff047887 */ /* 0x000fe40008800000 */
[----:B------:R-:W-:Y:S02]  /*1480*/  UIADD3 UR5, UPT, UPT, UR12, UR13, UR5 ;  /* 0x0000000d0c057290 */ /* 0x000fe4000fffe005 */
[----:B------:R-:W-:-:S02]  /*1490*/  USEL UR6, URZ, 0x4000, UP0 ;  /* 0x00004000ff067887 */ /* 0x000fc40008000000 */
[----:B------:R-:W-:Y:S02]  /*14a0*/  UIADD3 UR5, UPT, UPT, UR4, UR14, UR5 ;  /* 0x0000000e04057290 */ /* 0x000fe4000fffe005 */
[----:B------:R-:W-:Y:S02]  /*14b0*/  USEL UR7, URZ, 0x800, UP1 ;  /* 0x00000800ff077887 */ /* 0x000fe40008800000 */
[----:B------:R-:W-:Y:S02]  /*14c0*/  ULOP3.LUT UR4, UR63, 0xfffffffe, URZ, 0xc0, !UPT ;  /* 0xfffffffe3f047892 */ /* 0x000fe4000f8ec0ff */
[----:B------:R-:W-:Y:S02]  /*14d0*/  UIADD3 UR5, UPT, UPT, UR15, UR6, UR5 ;  /* 0x000000060f057290 */ /* 0x000fe4000fffe005 */
[----:B------:R-:W-:Y:S02]  /*14e0*/  ULEA UR4, UR17, UR4, 0x2 ;  /* 0x0000000411047291 */ /* 0x000fe4000f8e10ff */
[----:B------:R-:W-:-:S02]  /*14f0*/  USEL UR6, URZ, 0x8000, UP0 ;  /* 0x00008000ff067887 */ /* 0x000fc40008000000 */
[----:B------:R-:W-:-:S03]  /*1500*/  UIADD3 UR5, UPT, UPT, UR7, UR16, UR5 ;  /* 0x0000001007057290 */ /* 0x000fc6000fffe005 */
[----:B------:R-:W-:Y:S01]  /*1510*/  UMOV UR7, 0x3 ;  /* 0x0000000300077882 */ /* 0x000fe20000000000 */
[----:B------:R-:W-:Y:S02]  /*1520*/  UIADD3 UR5, UPT, UPT, UR5, UR6, URZ ;  /* 0x0000000605057290 */ /* 0x000fe4000fffe0ff */
[----:B------:R-:W-:-:S04]  /*1530*/  USHF.L.U32 UR4, UR7, UR4, URZ ;  /* 0x0000000407047299 */ /* 0x000fc800080006ff */
[----:B------:R-:W-:Y:S02]  /*1540*/  MOV R3, UR5 ;  /* 0x0000000500037c02 */ /* 0x000fe40008000f00 */
[----:B------:R-:W-:Y:S02]  /*1550*/  IMAD.U32 R2, RZ, RZ, UR4 ;  /* 0x00000004ff027e24 */ /* 0x000fe4000f8e00ff */
.L_x_17:
[----:B------:R-:W-:Y:S05]  /*1560*/  BRA.U !UP6, `(.L_x_18) ;  /* 0x000000010ed47547 */ /* 0x000fea000b800000 */
[----:B------:R-:W1:Y:S01]  /*1570*/  LDCU.128 UR12, c[0x0][0xb10] ;  /* 0x00016200ff0c77ac */ /* 0x000e620008000c00 */
[----:B------:R-:W2:Y:S01]  /*1580*/  LDCU UR6, c[0x0][0x370] ;  /* 0x00006e00ff0677ac */ /* 0x000ea20008000800 */
[----:B------:R-:W3:Y:S01]  /*1590*/  LDCU UR5, c[0x0][0x374] ;  /* 0x00006e80ff0577ac */ /* 0x000ee20008000800 */
[----:B------:R-:W4:Y:S01]  /*15a0*/  LDCU UR31, c[0x0][0xb0c] ;  /* 0x00016180ff1f77ac */ /* 0x000f220008000800 */
[----:B------:R-:W4:Y:S01]  /*15b0*/  LDCU UR7, c[0x0][0xb20] ;  /* 0x00016400ff0777ac */ /* 0x000f220008000800 */
[----:B------:R-:W4:Y:S01]  /*15c0*/  LDCU.64 UR8, c[0x0][0xb28] ;  /* 0x00016500ff0877ac */ /* 0x000f220008000a00 */
[----:B-1----:R-:W-:Y:S02]  /*15d0*/  UISETP.NE.AND UP0, UPT, UR14, 0x1, UPT ;  /* 0x000000010e00788c */ /* 0x002fe4000bf05270 */
[----:B---3--:R-:W-:Y:S02]  /*15e0*/  UIMAD.WIDE.U32 UR10, UR5, UR15, URZ ;  /* 0x0000000f050a72a5 */ /* 0x008fe4000f8e00ff */
[----:B--2---:R-:W-:-:S02]  /*15f0*/  UIMAD.WIDE.U32 UR18, UR6, UR12, URZ ;  /* 0x0000000c061272a5 */ /* 0x004fc4000f8e00ff */
[----:B----4-:R-:W-:Y:S02]  /*1600*/  UISETP.NE.AND UP1, UPT, UR31, 0x1, UPT ;  /* 0x000000011f00788c */ /* 0x010fe4000bf25270 */
[----:B------:R-:W-:Y:S01]  /*1610*/  UISETP.NE.AND UP2, UPT, UR30, 0x1, UPT ;  /* 0x000000011e00788c */ /* 0x000fe2000bf45270 */
[----:B------:R-:W-:Y:S02]  /*1620*/  UMOV UR10, UR11 ;  /* 0x0000000b000a7c82 */ /* 0x000fe40008000000 */
[----:B------:R-:W-:Y:S01]  /*1630*/  UMOV UR18, UR19 ;  /* 0x0000001300127c82 */ /* 0x000fe20008000000 */
[----:B------:R-:W-:Y:S02]  /*1640*/  @UP0 USHF.R.U32.HI UR5, URZ, UR7, UR10 ;  /* 0x00000007ff050299 */ /* 0x000fe4000801160a */
[----:B------:R-:W-:Y:S02]  /*1650*/  UIMAD.WIDE.U32 UR22, UR28, UR15, URZ ;  /* 0x0000000f1c1672a5 */ /* 0x000fe4000f8e00ff */
[----:B------:R-:W-:-:S02]  /*1660*/  UIMAD.WIDE.U32 UR10, UR5, UR8, URZ ;  /* 0x00000008050a72a5 */ /* 0x000fc4000f8e00ff */
[----:B------:R-:W-:Y:S02]  /*1670*/  @UP1 USHF.R.U32.HI UR6, URZ, UR13, UR18 ;  /* 0x0000000dff061299 */ /* 0x000fe40008011612 */
[----:B------:R-:W-:Y:S02]  /*1680*/  UIMAD.WIDE.U32 UR16, UR20, UR12, URZ ;  /* 0x0000000c141072a5 */ /* 0x000fe4000f8e00ff */
[----:B------:R-:W-:Y:S01]  /*1690*/  UIMAD.WIDE.U32 UR18, UR6, UR8, URZ ;  /* 0x00000008061272a5 */ /* 0x000fe2000f8e00ff */
[----:B------:R-:W-:Y:S01]  /*16a0*/  UMOV UR4, UR23 ;  /* 0x0000001700047c82 */ /* 0x000fe20008000000 */
[----:B------:R-:W-:Y:S01]  /*16b0*/  UMOV UR10, UR11 ;  /* 0x0000000b000a7c82 */ /* 0x000fe20008000000 */
[----:B------:R-:W-:Y:S02]  /*16c0*/  USHF.R.U32.HI UR4, URZ, UR7, UR4 ;  /* 0x00000007ff047299 */ /* 0x000fe40008011604 */
[----:B------:R-:W-:Y:S01]  /*16d0*/  @UP2 USHF.R.U32.HI UR5, URZ, UR9, UR10 ;  /* 0x00000009ff052299 */ /* 0x000fe2000801160a */
[----:B------:R-:W-:Y:S01]  /*16e0*/  UMOV UR16, UR17 ;  /* 0x0000001100107c82 */ /* 0x000fe20008000000 */
[----:B------:R-:W-:Y:S01]  /*16f0*/  UMOV UR18, UR19 ;  /* 0x0000001300127c82 */ /* 0x000fe20008000000 */
[----:B------:R-:W-:-:S02]  /*1700*/  USHF.R.U32.HI UR13, URZ, UR13, UR16 ;  /* 0x0000000dff0d7299 */ /* 0x000fc40008011610 */
[----:B------:R-:W-:Y:S02]  /*1710*/  USEL UR4, UR28, UR4, !UP0 ;  /* 0x000000041c047287 */ /* 0x000fe4000c000000 */
[----:B------:R-:W-:Y:S02]  /*1720*/  @UP2 USHF.R.U32.HI UR6, URZ, UR9, UR18 ;  /* 0x00000009ff062299 */ /* 0x000fe40008011612 */
[----:B------:R-:W-:Y:S02]  /*1730*/  UIMAD UR7, UR5, UR30, URZ ;  /* 0x0000001e050772a4 */ /* 0x000fe4000f8e02ff */
[----:B------:R-:W-:Y:S02]  /*1740*/  USEL UR5, UR20, UR13, !UP1 ;  /* 0x0000000d14057287 */ /* 0x000fe4000c800000 */
[----:B------:R-:W-:Y:S02]  /*1750*/  UIMAD UR12, UR6, UR30, URZ ;  /* 0x0000001e060c72a4 */ /* 0x000fe4000f8e02ff */
[----:B------:R-:W-:-:S02]  /*1760*/  UISETP.GE.AND UP0, UPT, UR4, UR7, UPT ;  /* 0x000000070400728c */ /* 0x000fc4000bf06270 */
[----:B------:R-:W-:Y:S02]  /*1770*/  UIMAD.WIDE.U32 UR10, UR4, UR8, URZ ;  /* 0x00000008040a72a5 */ /* 0x000fe4000f8e00ff */
[----:B------:R-:W-:Y:S02]  /*1780*/  UISETP.GE.OR UP0, UPT, UR5, UR12, UP0 ;  /* 0x0000000c0500728c */ /* 0x000fe40008706670 */
[----:B------:R-:W-:Y:S02]  /*1790*/  UIMAD.WIDE.U32 UR12, UR5, UR8, URZ ;  /* 0x00000008050c72a5 */ /* 0x000fe4000f8e00ff */
[----:B------:R-:W-:Y:S01]  /*17a0*/  UIADD3 UR10, UPT, UPT, -UR4, URZ, URZ ;  /* 0x000000ff040a7290 */ /* 0x000fe2000fffe1ff */
[----:B------:R-:W-:Y:S01]  /*17b0*/  UMOV UR8, UR11 ;  /* 0x0000000b00087c82 */ /* 0x000fe20008000000 */
[----:B------:R-:W-:Y:S02]  /*17c0*/  UIADD3 UR11, UPT, UPT, -UR5, URZ, URZ ;  /* 0x000000ff050b7290 */ /* 0x000fe4000fffe1ff */
[----:B------:R-:W-:-:S03]  /*17d0*/  USHF.R.U32.HI UR8, URZ, UR9, UR8 ;  /* 0x00000009ff087299 */ /* 0x000fc60008011608 */
[----:B------:R-:W-:Y:S01]  /*17e0*/  @!UP0 UMOV UR7, UR13 ;  /* 0x0000000d00078c82 */ /* 0x000fe20008000000 */
[----:B------:R-:W-:Y:S02]  /*17f0*/  UIMAD UR28, UR14, UR10, UR28 ;  /* 0x0000000a0e1c72a4 */ /* 0x000fe4000f8e021c */
[----:B------:R-:W-:Y:S02]  /*1800*/  USEL UR8, UR4, UR8, !UP2 ;  /* 0x0000000804087287 */ /* 0x000fe4000d000000 */
[----:B------:R-:W-:Y:S02]  /*1810*/  @!UP0 USHF.R.U32.HI UR7, URZ, UR9, UR7 ;  /* 0x00000009ff078299 */ /* 0x000fe40008011607 */
[----:B------:R-:W-:Y:S02]  /*1820*/  UIADD3 UR9, UPT, UPT, -UR8, URZ, URZ ;  /* 0x000000ff08097290 */ /* 0x000fe4000fffe1ff */
[----:B------:R-:W-:Y:S02]  /*1830*/  @!UP0 USEL UR7, UR5, UR7, !UP2 ;  /* 0x0000000705078287 */ /* 0x000fe4000d000000 */
[----:B------:R-:W-:-:S02]  /*1840*/  UIMAD UR9, UR30, UR9, UR4 ;  /* 0x000000091e0972a4 */ /* 0x000fc4000f8e0204 */
[----:B------:R-:W-:Y:S02]  /*1850*/  @!UP0 UIADD3 UR8, UPT, UPT, UR8, -UR7, URZ ;  /* 0x8000000708088290 */ /* 0x000fe4000fffe0ff */
[----:B------:R-:W-:Y:S02]  /*1860*/  @!UP0 UIMAD UR6, UR9, UR6, UR7 ;  /* 0x00000006090682a4 */ /* 0x000fe4000f8e0207 */
[----:B------:R-:W-:Y:S02]  /*1870*/  @!UP0 UIMAD UR4, UR8, UR30, UR5 ;  /* 0x0000001e080482a4 */ /* 0x000fe4000f8e0205 */
[----:B------:R-:W-:Y:S02]  /*1880*/  UIMAD UR20, UR31, UR11, UR20 ;  /* 0x0000000b1f1472a4 */ /* 0x000fe4000f8e0214 */
[----:B------:R-:W-:Y:S01]  /*1890*/  UIMAD UR28, UR4, UR14, UR28 ;  /* 0x0000000e041c72a4 */ /* 0x000fe2000f8e021c */
[----:B------:R-:W-:Y:S02]  /*18a0*/  @!UP0 UMOV UR5, UR6 ;  /* 0x0000000600058c82 */ /* 0x000fe40008000000 */
[----:B------:R-:W-:-:S12]  /*18b0*/  UIMAD UR20, UR5, UR31, UR20 ;  /* 0x0000001f051472a4 */ /* 0x000fd8000f8e0214 */
.L_x_18:
[----:B------:R-:W-:-:S09]  /*18c0*/  UISETP.NE.AND UP0, UPT, UR33, 0x1, UPT ;  /* 0x000000012100788c */ /* 0x000fd2000bf05270 */
[----:B------:R-:W-:Y:S05]  /*18d0*/  BRA.U UP0, `(.L_x_19) ;  /* 0x0000000100447547 */ /* 0x000fea000b800000 */
[----:B------:R-:W1:Y:S01]  /*18e0*/  LDCU.128 UR8, c[0x0][0xb10] ;  /* 0x00016200ff0877ac */ /* 0x000e620008000c00 */
[----:B------:R-:W2:Y:S01]  /*18f0*/  LDCU UR12, c[0x0][0xb0c] ;  /* 0x00016180ff0c77ac */ /* 0x000ea20008000800 */
[----:B------:R-:W3:Y:S01]  /*1900*/  LDCU UR13, c[0x0][0xb20] ;  /* 0x00016400ff0d77ac */ /* 0x000ee20008000800 */
[----:B-1----:R-:W-:Y:S02]  /*1910*/  UIMAD.WIDE.U32 UR6, UR20, UR8, URZ ;  /* 0x00000008140672a5 */ /* 0x002fe4000f8e00ff */
[----:B------:R-:W-:Y:S02]  /*1920*/  UIMAD.WIDE.U32 UR4, UR28, UR11, URZ ;  /* 0x0000000b1c0472a5 */ /* 0x000fe4000f8e00ff */
[----:B--2---:R-:W-:Y:S02]  /*1930*/  UISETP.NE.AND UP1, UPT, UR12, 0x1, UPT ;  /* 0x000000010c00788c */ /* 0x004fe4000bf25270 */
[----:B------:R-:W-:Y:S01]  /*1940*/  UISETP.NE.AND UP0, UPT, UR10, 0x1, UPT ;  /* 0x000000010a00788c */ /* 0x000fe2000bf05270 */
[----:B------:R-:W-:-:S02]  /*1950*/  UMOV UR6, UR7 ;  /* 0x0000000700067c82 */ /* 0x000fc40008000000 */
[----:B------:R-:W-:Y:S01]  /*1960*/  UMOV UR4, UR5 ;  /* 0x0000000500047c82 */ /* 0x000fe20008000000 */
[----:B------:R-:W-:Y:S02]  /*1970*/  USHF.R.U32.HI UR9, URZ, UR9, UR6 ;  /* 0x00000009ff097299 */ /* 0x000fe40008011606 */
[----:B---3--:R-:W-:Y:S02]  /*1980*/  USHF.R.U32.HI UR4, URZ, UR13, UR4 ;  /* 0x0000000dff047299 */ /* 0x008fe40008011604 */
[----:B------:R-:W-:Y:S02]  /*1990*/  USEL UR5, UR20, UR9, !UP1 ;  /* 0x0000000914057287 */ /* 0x000fe4000c800000 */
[----:B------:R-:W-:-:S04]  /*19a0*/  USEL UR4, UR28, UR4, !UP0 ;  /* 0x000000041c047287 */ /* 0x000fc8000c000000 */
[----:B------:R-:W-:Y:S02]  /*19b0*/  UIADD3 UR6, UPT, UPT, UR5, -UR4, URZ ;  /* 0x8000000405067290 */ /* 0x000fe4000fffe0ff */
[----:B------:R-:W-:Y:S02]  /*19c0*/  UIADD3 UR4, UPT, UPT, -UR5, UR4, URZ ;  /* 0x0000000405047290 */ /* 0x000fe4000fffe1ff */
[----:B------:R-:W-:Y:S02]  /*19d0*/  UIMAD UR28, UR6, UR10, UR28 ;  /* 0x0000000a061c72a4 */ /* 0x000fe4000f8e021c */
[----:B------:R-:W-:-:S12]  /*19e0*/  UIMAD UR20, UR4, UR12, UR20 ;  /* 0x0000000c041472a4 */ /* 0x000fd8000f8e0214 */
.L_x_19:
[----:B------:R-:W-:-:S09]  /*19f0*/  UISETP.EQ.U32.AND UP0, UPT, UR34, 0x1, UPT ;  /* 0x000000012200788c */ /* 0x000fd2000bf02070 */
[----:B------:R-:W-:Y:S05]  /*1a00*/  BRA.U !UP0, `(.L_x_20) ;  /* 0x00000001080c7547 */ /* 0x000fea000b800000 */
[----:B------:R-:W-:Y:S01]  /*1a10*/  UCGABAR_WAIT ;  /* 0x0000000000007dc7 */ /* 0x000fe20008000000 */
[----:B------:R-:W-:Y:S01]  /*1a20*/  CCTL.IVALL ;  /* 0x00000000ff00798f */ /* 0x000fe20002000000 */
[----:B------:R-:W-:Y:S05]  /*1a30*/  BRA `(.L_x_21) ;  /* 0x0000000000047947 */ /* 0x000fea0003800000 */
.L_x_20:
[----:B------:R-:W-:Y:S06]  /*1a40*/  BAR.SYNC.DEFER_BLOCKING 0x0 ;  /* 0x0000000000007b1d */ /* 0x000fec0000010000 */
.L_x_21:
[----:B------:R-:W-:Y:S05]  /*1a50*/  BRA.U UP5, `(.L_x_22) ;  /* 0x0000001505207547 */ /* 0x000fea000b800000 */
[----:B------:R-:W1:Y:S01]  /*1a60*/  LDCU UR6, c[0x0][0x38c] ;  /* 0x00007180ff0677ac */ /* 0x000e620008000800 */
[----:B------:R-:W-:Y:S01]  /*1a70*/  PLOP3.LUT P1, PT, PT, PT, UP3, 0x80, 0x8 ;  /* 0x000000000008781c */ /* 0x000fe20003f2f038 */
[----:B------:R-:W-:Y:S01]  /*1a80*/  IMAD.MOV.U32 R12, RZ, RZ, 0x1 ;  /* 0x00000001ff0c7424 */ /* 0x000fe200078e00ff */
[----:B------:R-:W-:Y:S02]  /*1a90*/  ISETP.NE.AND P2, PT, R0, RZ, P3 ;  /* 0x000000ff0000720c */ /* 0x000fe40001f45270 */
[----:B------:R-:W-:Y:S02]  /*1aa0*/  CS2R R10, SRZ ;  /* 0x00000000000a7805 */ /* 0x000fe4000001ff00 */
[----:B------:R-:W-:Y:S01]  /*1ab0*/  PLOP3.LUT P1, PT, P1, PT, PT, 0x8, 0x80 ;  /* 0x000000000080781c */ /* 0x000fe20000f2e170 */
[----:B------:R-:W-:Y:S01]  /*1ac0*/  IMAD.MOV.U32 R9, RZ, RZ, RZ ;  /* 0x000000ffff097224 */ /* 0x000fe200078e00ff */
[----:B------:R-:W2:Y:S01]  /*1ad0*/  LDCU UR41, c[0x0][0x370] ;  /* 0x00006e00ff2977ac */ /* 0x000ea20008000800 */
[----:B------:R-:W-:Y:S01]  /*1ae0*/  IMAD.MOV.U32 R8, RZ, RZ, 0x1 ;  /* 0x00000001ff087424 */ /* 0x000fe200078e00ff */
[----:B------:R-:W3:Y:S01]  /*1af0*/  LDCU.64 UR30, c[0x0][0x348] ;  /* 0x00006900ff1e77ac */ /* 0x000ee20008000a00 */
[----:B------:R-:W-:Y:S01]  /*1b00*/  UIADD3 UR46, UPT, UPT, UR49, UR32, URZ ;  /* 0x00000020312e7290 */ /* 0x000fe2000fffe0ff */
[----:B------:R-:W4:Y:S01]  /*1b10*/  LDCU UR40, c[0x0][0x374] ;  /* 0x00006e80ff2877ac */ /* 0x000f220008000800 */
[----:B-1----:R-:W-:-:S02]  /*1b20*/  UIADD3 UR5, UPT, UPT, UR6, 0x3f, URZ ;  /* 0x0000003f06057890 */ /* 0x002fc4000fffe0ff */
[----:B------:R-:W-:Y:S02]  /*1b30*/  UIADD3 UR50, UPT, UPT, UR6, 0x7e, URZ ;  /* 0x0000007e06327890 */ /* 0x000fe4000fffe0ff */
[----:B------:R-:W-:Y:S01]  /*1b40*/  USHF.R.S32.HI UR4, URZ, 0x1f, UR5 ;  /* 0x0000001fff047899 */ /* 0x000fe20008011405 */
[----:B------:R-:W-:-:S03]  /*1b50*/  UMOV UR7, URZ ;  /* 0x000000ff00077c82 */ /* 0x000fc60008000000 */
[----:B------:R-:W-:Y:S02]  /*1b60*/  ULEA.HI UR4, UR4, UR5, URZ, 0x6 ;  /* 0x0000000504047291 */ /* 0x000fe4000f8f30ff */
[----:B------:R-:W-:Y:S02]  /*1b70*/  UIADD3 UR5, UPT, UPT, UR6, -0x1, URZ ;  /* 0xffffffff06057890 */ /* 0x000fe4000fffe0ff */
[----:B------:R-:W-:Y:S02]  /*1b80*/  USHF.R.S32.HI UR43, URZ, 0x6, UR4 ;  /* 0x00000006ff2b7899 */ /* 0x000fe40008011404 */
[----:B------:R-:W-:Y:S02]  /*1b90*/  UISETP.GE.U32.AND UP1, UPT, UR5, -0x7f, UPT ;  /* 0xffffff810500788c */ /* 0x000fe4000bf26070 */
[----:B------:R-:W-:-:S04]  /*1ba0*/  UISETP.LT.U32.AND UP0, UPT, UR43, 0x5, UPT ;  /* 0x000000052b00788c */ /* 0x000fc8000bf01070 */
[----:B------:R-:W-:Y:S02]  /*1bb0*/  USEL UR42, UR43, 0x5, UP0 ;  /* 0x000000052b2a7887 */ /* 0x000fe40008000000 */
[----:B------:R-:W-:Y:S02]  /*1bc0*/  UISETP.NE.AND UP0, UPT, UR25, URZ, UPT ;  /* 0x000000ff1900728c */ /* 0x000fe4000bf05270 */
[----:B------:R-:W-:Y:S02]  /*1bd0*/  UIADD3 UR4, UPT, UPT, UR42, -0x1, URZ ;  /* 0xffffffff2a047890 */ /* 0x000fe4000fffe0ff */
[----:B------:R-:W-:Y:S02]  /*1be0*/  @UP1 UIADD3 UR4, UPT, UPT, UR42, URZ, URZ ;  /* 0x000000ff2a041290 */ /* 0x000fe4000fffe0ff */
[----:B------:R-:W-:Y:S02]  /*1bf0*/  USEL UR25, UR52, 0x2, UP0 ;  /* 0x0000000234197887 */ /* 0x000fe40008000000 */
[----:B------:R-:W-:-:S02]  /*1c00*/  UIADD3 UR48, UPT, UPT, UR43, -UR42, URZ ;  /* 0x8000002a2b307290 */ /* 0x000fc4000fffe0ff */
[----:B------:R-:W-:Y:S02]  /*1c10*/  UIADD3 UR37, UPT, UPT, UR4, 0x1, URZ ;  /* 0x0000000104257890 */ /* 0x000fe4000fffe0ff */
[----:B--234-:R-:W-:-:S12]  /*1c20*/  UIADD3 UR44, UPT, UPT, -UR4, URZ, URZ ;  /* 0x000000ff042c7290 */ /* 0x01cfd8000fffe1ff */
.L_x_42:
[----:B------:R-:W-:Y:S01]  /*1c30*/  UISETP.NE.AND UP0, UPT, UR47, URZ, UPT ;  /* 0x000000ff2f00728c */ /* 0x000fe2000bf05270 */
[----:B------:R-:W1:Y:S08]  /*1c40*/  S2UR UR47, SR_CgaCtaId ;  /* 0x00000000002f79c3 */ /* 0x000e700000008800 */
[----:B------:R-:W-:Y:S05]  /*1c50*/  BRA.U UP0, `(.L_x_23) ;  /* 0x0000000100347547 */ /* 0x000fea000b800000 */
[----:B------:R-:W2:Y:S01]  /*1c60*/  S2R R0, SR_CgaCtaId ;  /* 0x0000000000007919 */ /* 0x000ea20000008800 */
[----:B------:R-:W-:-:S04]  /*1c70*/  MOV R2, 0x400 ;  /* 0x0000040000027802 */ /* 0x000fc80000000f00 */
[----:B--2---:R-:W-:Y:S02]  /*1c80*/  LEA R0, R0, R2, 0x18 ;  /* 0x0000000200007211 */ /* 0x004fe400078ec0ff */
[----:B------:R-:W-:-:S03]  /*1c90*/  SHF.L.U32 R2, R8, 0x1f, RZ ;  /* 0x0000001f08027819 */ /* 0x000fc600000006ff */
[----:B------:R-:W-:-:S04]  /*1ca0*/  IMAD R0, R9, 0x8, R0 ;  /* 0x0000000809007824 */ /* 0x000fc800078e0200 */
[----:B------:R-:W2:Y:S02]  /*1cb0*/  SYNCS.PHASECHK.TRANS64.TRYWAIT P0, [R0+URZ+0x110], R2 ;  /* 0x00011002000075a7 */ /* 0x000ea400080011ff */
[----:B--2---:R-:W-:Y:S05]  /*1cc0*/  @!P0 BRA `(.L_x_24) ;  /* 0x0000007400108947 */ /* 0x004fea0003800000 */
.L_x_150:
[----:B------:R-:W-:Y:S01]  /*1cd0*/  VIADD R9, R9, 0x1 ;  /* 0x0000000109097836 */ /* 0x000fe20000000000 */
[----:B------:R2:W-:Y:S04]  /*1ce0*/  SYNCS.ARRIVE.TRANS64.A1T0 RZ, [R0+URZ+0x100], RZ ;  /* 0x000100ff00ff79a7 */ /* 0x0005e800081000ff */
[----:B------:R-:W-:-:S04]  /*1cf0*/  ISETP.NE.AND P0, PT, R9, 0x2, PT ;  /* 0x000000020900780c */ /* 0x000fc80003f05270 */
[----:B------:R-:W-:Y:S02]  /*1d00*/  SEL R9, R9, RZ, P0 ;  /* 0x000000ff09097207 */ /* 0x000fe40000000000 */
[----:B--2---:R-:W-:-:S04]  /*1d10*/  SEL R0, RZ, 0x1, P0 ;  /* 0x00000001ff007807 */ /* 0x004fc80000000000 */
[----:B------:R-:W-:-:S07]  /*1d20*/  LOP3.LUT R8, R8, R0, RZ, 0x3c, !PT ;  /* 0x0000000008087212 */ /* 0x000fce00078e3cff */
.L_x_23:
[----:B------:R-:W-:Y:S01]  /*1d30*/  UMOV UR6, 0x400 ;  /* 0x0000040000067882 */ /* 0x000fe20000000000 */
[----:B------:R-:W-:Y:S01]  /*1d40*/  UISETP.GE.U32.AND UP0, UPT, UR50, 0x7f, UPT ;  /* 0x0000007f3200788c */ /* 0x000fe2000bf06070 */
[----:B------:R-:W-:Y:S01]  /*1d50*/  SHF.L.U32 R0, R12, 0x1f, RZ ;  /* 0x0000001f0c007819 */ /* 0x000fe200000006ff */
[----:B-1----:R-:W-:Y:S02]  /*1d60*/  ULEA UR6, UR47, UR6, 0x18 ;  /* 0x000000062f067291 */ /* 0x002fe4000f8ec0ff */
[----:B------:R-:W-:Y:S02]  /*1d70*/  ULEA UR11, UR28, UR46, 0x7 ;  /* 0x0000002e1c0b7291 */ /* 0x000fe4000f8e38ff */
[----:B------:R-:W-:Y:S01]  /*1d80*/  ULEA UR4, UR7, UR6, 0x3 ;  /* 0x0000000607047291 */ /* 0x000fe2000f8e18ff */
[----:B------:R-:W-:-:S08]  /*1d90*/  UMOV UR13, URZ ;  /* 0x000000ff000d7c82 */ /* 0x000fd00008000000 */
[----:B------:R1:W2:Y:S01]  /*1da0*/  SYNCS.PHASECHK.TRANS64.TRYWAIT P0, [UR4+0x28], R0 ;  /* 0x00002800ff0075a7 */ /* 0x0002a20008001104 */
[----:B------:R-:W-:-:S04]  /*1db0*/  ULEA.HI UR4, UR20, UR20, URZ, 0x1 ;  /* 0x0000001414047291 */ /* 0x000fc8000f8f08ff */
[----:B------:R-:W-:-:S04]  /*1dc0*/  USHF.L.U32 UR4, UR4, 0x6, URZ ;  /* 0x0000000604047899 */ /* 0x000fc800080006ff */
[----:B------:R-:W-:Y:S01]  /*1dd0*/  ULOP3.LUT UR34, UR49, 0xffffff80, UR4, 0xf8, !UPT ;  /* 0xffffff8031227892 */ /* 0x000fe2000f8ef804 */
[----:B------:R-:W-:Y:S11]  /*1de0*/  BRA.U !UP0, `(.L_x_25) ;  /* 0x0000000108d87547 */ /* 0x000ff6000b800000 */
[----:B------:R-:W-:Y:S01]  /*1df0*/  UMOV UR18, UR44 ;  /* 0x0000002c00127c82 */ /* 0x000fe20008000000 */
[----:B------:R-:W-:Y:S01]  /*1e00*/  UMOV UR4, UR7 ;  /* 0x0000000700047c82 */ /* 0x000fe20008000000 */
[----:B------:R-:W-:Y:S01]  /*1e10*/  UMOV UR10, URZ ;  /* 0x000000ff000a7c82 */ /* 0x000fe20008000000 */
[----:B------:R-:W-:-:S05]  /*1e20*/  UMOV UR35, UR29 ;  /* 0x0000001d00237c82 */ /* 0x000fca0008000000 */
.L_x_31:
[----:B------:R-:W-:Y:S01]  /*1e30*/  ULEA UR33, UR4, UR6, 0x3 ;  /* 0x0000000604217291 */ /* 0x000fe2000f8e18ff */
[----:B------:R-:W-:Y:S01]  /*1e40*/  @P3 MOV R2, 0x8000 ;  /* 0x0000800000023802 */ /* 0x000fe20000000f00 */
[----:B--2-4-:R-:W-:Y:S10]  /*1e50*/  @P0 BRA `(.L_x_26) ;  /* 0x00000000000c0947 */ /* 0x014ff40003800000 */
[----:B------:R-:W-:-:S04]  /*1e60*/  SHF.L.U32 R3, R12, 0x1f, RZ ;  /* 0x0000001f0c037819 */ /* 0x000fc800000006ff */
[----:B------:R-:W2:Y:S02]  /*1e70*/  SYNCS.PHASECHK.TRANS64.TRYWAIT P0, [UR33+0x28], R3 ;  /* 0x00002803ff0075a7 */ /* 0x000ea40008001121 */
[----:B--2---:R-:W-:Y:S05]  /*1e80*/  @!P0 BRA `(.L_x_27) ;  /* 0x0000007000b48947 */ /* 0x004fea0003800000 */
.L_x_26:
[----:B------:R2:W-:Y:S01]  /*1e90*/  @P3 SYNCS.ARRIVE.TRANS64 RZ, [UR33], R2 ;  /* 0x00000002ffff39a7 */ /* 0x0005e20008000021 */
[----:B------:R-:W-:Y:S02]  /*1ea0*/  ULOP3.LUT UR5, UR25, 0x2, URZ, 0xfc, !UPT ;  /* 0x0000000219057892 */ /* 0x000fe4000f8efcff */
[----:B------:R-:W-:Y:S02]  /*1eb0*/  UIADD3 UR18, UPT, UPT, UR18, 0x1, URZ ;  /* 0x0000000112127890 */ /* 0x000fe4000fffe0ff */
[----:B------:R-:W-:Y:S02]  /*1ec0*/  UISETP.NE.AND UP0, UPT, UR5, 0x2, UPT ;  /* 0x000000020500788c */ /* 0x000fe4000bf05270 */
[----:B------:R-:W-:-:S07]  /*1ed0*/  UISETP.NE.AND UP2, UPT, UR18, 0x1, UPT ;  /* 0x000000011200788c */ /* 0x000fce000bf45270 */
[----:B------:R-:W-:Y:S05]  /*1ee0*/  BRA.U UP0, `(.L_x_28) ;  /* 0x0000000100047547 */ /* 0x000fea000b800000 */
[----:B------:R-:W-:Y:S05]  /*1ef0*/  BPT.TRAP 0x1 ;  /* 0x000000040000795c */ /* 0x000fea0000300000 */
.L_x_28:
[----:B------:R-:W-:Y:S04]  /*1f00*/  BSSY.RECONVERGENT B0, `(.L_x_29) ;  /* 0x0000003000007945 */ /* 0x000fe80003800200 */
[----:B------:R-:W-:Y:S05]  /*1f10*/  @!P2 BRA `(.L_x_30) ;  /* 0x000000000004a947 */ /* 0x000fea0003800000 */
[----:B------:R-:W-:Y:S05]  /*1f20*/  BPT.TRAP 0x1 ;  /* 0x000000040000795c */ /* 0x000fea0000300000 */
.L_x_30:
[----:B------:R-:W-:Y:S05]  /*1f30*/  BSYNC.RECONVERGENT B0 ;  /* 0x0000000000007941 */ /* 0x000fea0003800200 */
.L_x_29:
[----:B------:R-:W-:Y:S02]  /*1f40*/  UIADD3 UR5, UPT, UPT, UR4, 0x1, URZ ;  /* 0x0000000104057890 */ /* 0x000fe4000fffe0ff */
[----:B------:R-:W-:Y:S02]  /*1f50*/  USHF.L.U32 UR4, UR4, 0xc, URZ ;  /* 0x0000000c04047899 */ /* 0x000fe400080006ff */
[----:B------:R-:W-:Y:S02]  /*1f60*/  UISETP.NE.AND UP0, UPT, UR5, 0x5, UPT ;  /* 0x000000050500788c */ /* 0x000fe4000bf05270 */
[----:B------:R-:W-:Y:S02]  /*1f70*/  ULOP3.LUT UR32, UR27, UR4, URZ, 0xfc, !UPT ;  /* 0x000000041b207292 */ /* 0x000fe4000f8efcff */
[----:B------:R-:W-:Y:S02]  /*1f80*/  USEL UR8, URZ, 0x1, UP0 ;  /* 0x00000001ff087887 */ /* 0x000fe40008000000 */
[----:B------:R-:W-:-:S02]  /*1f90*/  USEL UR7, UR5, URZ, UP0 ;  /* 0x000000ff05077287 */ /* 0x000fc40008000000 */
[----:B------:R-:W-:Y:S02]  /*1fa0*/  UIADD3 UR16, UP1, UPT, UR30, 0x80, URZ ;  /* 0x000000801e107890 */ /* 0x000fe4000ff3e0ff */
[----:B------:R-:W-:Y:S01]  /*1fb0*/  ULEA UR5, UR7, UR6, 0x3 ;  /* 0x0000000607057291 */ /* 0x000fe2000f8e18ff */
[----:B------:R-:W-:Y:S01]  /*1fc0*/  LOP3.LUT R12, R12, UR8, RZ, 0x3c, !PT ;  /* 0x000000080c0c7c12 */ /* 0x000fe2000f8e3cff */
[----:B------:R-:W-:Y:S02]  /*1fd0*/  ULOP3.LUT UR8, UR26, UR4, URZ, 0xfc, !UPT ;  /* 0x000000041a087292 */ /* 0x000fe4000f8efcff */
[----:B------:R-:W-:Y:S01]  /*1fe0*/  ULEA UR32, UR32, UR6, 0x1 ;  /* 0x0000000620207291 */ /* 0x000fe2000f8e08ff */
[----:B-1----:R-:W-:Y:S01]  /*1ff0*/  SHF.L.U32 R0, R12, 0x1f, RZ ;  /* 0x0000001f0c007819 */ /* 0x002fe200000006ff */
[----:B------:R-:W-:Y:S02]  /*2000*/  UIADD3 UR14, UP0, UPT, UR30, 0x180, URZ ;  /* 0x000001801e0e7890 */ /* 0x000fe4000ff1e0ff */
[----:B------:R-:W-:Y:S01]  /*2010*/  ULEA UR8, UR8, UR6, 0x1 ;  /* 0x0000000608087291 */ /* 0x000fe2000f8e08ff */
[----:B------:R3:W4:Y:S01]  /*2020*/  SYNCS.PHASECHK.TRANS64.TRYWAIT P0, [UR5+0x28], R0 ;  /* 0x00002800ff0075a7 */ /* 0x0007220008001105 */
[----:B------:R-:W-:-:S02]  /*2030*/  ULOP3.LUT UR33, UR33, 0xfefffff8, URZ, 0xc0, !UPT ;  /* 0xfefffff821217892 */ /* 0x000fc4000f8ec0ff */
[----:B------:R-:W-:Y:S02]  /*2040*/  UIADD3.X UR17, UPT, UPT, URZ, UR31, URZ, UP1, !UPT ;  /* 0x0000001fff117290 */ /* 0x000fe40008ffe4ff */
[----:B------:R-:W-:Y:S02]  /*2050*/  UIADD3 UR32, UPT, UPT, UR32, 0x4300, URZ ;  /* 0x0000430020207890 */ /* 0x000fe4000fffe0ff */
[----:B------:R-:W-:Y:S02]  /*2060*/  UPRMT UR5, URZ, 0x5410, UR24 ;  /* 0x00005410ff057896 */ /* 0x000fe40008000018 */
[----:B------:R-:W-:Y:S02]  /*2070*/  UIADD3 UR8, UPT, UPT, UR8, 0xe300, URZ ;  /* 0x0000e30008087890 */ /* 0x000fe4000fffe0ff */
[----:B------:R-:W-:Y:S02]  /*2080*/  UIADD3.X UR15, UPT, UPT, URZ, UR31, URZ, UP0, !UPT ;  /* 0x0000001fff0f7290 */ /* 0x000fe400087fe4ff */
[----:B------:R-:W-:Y:S01]  /*2090*/  UPRMT UR4, URZ, 0x5410, UR21 ;  /* 0x00005410ff047896 */ /* 0x000fe20008000015 */
[----:B------:R-:W-:Y:S01]  /*20a0*/  UMOV UR22, 0x0 ;  /* 0x0000000000167882 */ /* 0x000fe20000000000 */
[----:B------:R-:W-:Y:S01]  /*20b0*/  UMOV UR23, 0x10000000 ;  /* 0x1000000000177882 */ /* 0x000fe20000000000 */
[----:B------:R-:W-:Y:S01]  /*20c0*/  UMOV UR12, UR36 ;  /* 0x00000024000c7c82 */ /* 0x000fe20008000000 */
[----:B------:R-:W-:Y:S01]  /*20d0*/  UMOV UR9, UR33 ;  /* 0x0000002100097c82 */ /* 0x000fe20008000000 */
[----:B------:R1:W-:Y:S01]  /*20e0*/  UTMALDG.3D.MULTICAST.2CTA [UR32], [UR16], UR5, desc[UR22] ;  /* 0x00001620100073b4 */ /* 0x0003e20008211805 */
[----:B------:R-:W-:-:S03]  /*20f0*/  UMOV UR13, UR37 ;  /* 0x00000025000d7c82 */ /* 0x000fc60008000000 */
[----:B------:R2:W-:Y:S01]  /*2100*/  UTMALDG.3D.MULTICAST.2CTA [UR8], [UR14], UR4, desc[UR22] ;  /* 0x000016080e0073b4 */ /* 0x0005e20008211804 */
[----:B-1----:R-:W-:Y:S02]  /*2110*/  UIADD3 UR35, UPT, UPT, UR35, 0x40, URZ ;  /* 0x0000004023237890 */ /* 0x002fe4000fffe0ff */
[----:B--2---:R-:W-:Y:S01]  /*2120*/  UIADD3 UR10, UPT, UPT, UR10, 0x40, URZ ;  /* 0x000000400a0a7890 */ /* 0x004fe2000fffe0ff */
[----:B------:R-:W-:Y:S01]  /*2130*/  UMOV UR4, UR7 ;  /* 0x0000000700047c82 */ /* 0x000fe20008000000 */
[----:B---3--:R-:W-:Y:S10]  /*2140*/  BRA.U UP2, `(.L_x_31) ;  /* 0xfffffffd02387547 */ /* 0x008ff4000b83ffff */
.L_x_25:
[----:B------:R-:W-:Y:S01]  /*2150*/  ULEA UR4, UR7, UR6, 0x3 ;  /* 0x0000000607047291 */ /* 0x000fe2000f8e18ff */
[----:B-1----:R-:W-:Y:S01]  /*2160*/  SHF.L.U32 R0, R12, 0x1f, RZ ;  /* 0x0000001f0c007819 */ /* 0x002fe200000006ff */
[----:B------:R-:W-:Y:S01]  /*2170*/  @!P1 SYNCS.ARRIVE.TRANS64.A1T0 RZ, [UR6+0x98], RZ ;  /* 0x000098ffffff99a7 */ /* 0x000fe20008100006 */
[----:B------:R-:W-:-:S06]  /*2180*/  UISETP.GT.AND UP0, UPT, UR43, UR42, UPT ;  /* 0x0000002a2b00728c */ /* 0x000fcc000bf04270 */
[----:B--2-4-:R1:W2:Y:S03]  /*2190*/  SYNCS.PHASECHK.TRANS64.TRYWAIT P0, [UR4+0x28], R0 ;  /* 0x00002800ff0075a7 */ /* 0x0142a60008001104 */
[----:B------:R-:W-:Y:S05]  /*21a0*/  BRA.U !UP0, `(.L_x_32) ;  /* 0x0000000108d47547 */ /* 0x000fea000b800000 */
[----:B------:R-:W-:Y:S01]  /*21b0*/  UIADD3 UR28, UPT, UPT, UR48, UR13, URZ ;  /* 0x0000000d301c7290 */ /* 0x000fe2000fffe0ff */
[----:B------:R-:W-:-:S11]  /*21c0*/  UMOV UR4, UR7 ;  /* 0x0000000700047c82 */ /* 0x000fd60008000000 */
.L_x_38:
[----:B------:R-:W-:Y:S01]  /*21d0*/  ULEA UR17, UR4, UR6, 0x3 ;  /* 0x0000000604117291 */ /* 0x000fe2000f8e18ff */
[----:B--2---:R-:W-:Y:S01]  /*21e0*/  @P3 MOV R2, 0x8000 ;  /* 0x0000800000023802 */ /* 0x004fe20000000f00 */
[----:B--2-4-:R-:W-:Y:S10]  /*21f0*/  @P0 BRA `(.L_x_33) ;  /* 0x00000000000c0947 */ /* 0x014ff40003800000 */
[----:B------:R-:W-:-:S04]  /*2200*/  SHF.L.U32 R3, R12, 0x1f, RZ ;  /* 0x0000001f0c037819 */ /* 0x000fc800000006ff */
[----:B------:R-:W2:Y:S02]  /*2210*/  SYNCS.PHASECHK.TRANS64.TRYWAIT P0, [UR17+0x28], R3 ;  /* 0x00002803ff0075a7 */ /* 0x000ea40008001111 */
[----:B--2---:R-:W-:Y:S05]  /*2220*/  @!P0 BRA `(.L_x_34) ;  /* 0x0000006c00e48947 */ /* 0x004fea0003800000 */
.L_x_33:
[----:B------:R2:W-:Y:S01]  /*2230*/  @P3 SYNCS.ARRIVE.TRANS64 RZ, [UR17], R2 ;  /* 0x00000002ffff39a7 */ /* 0x0005e20008000011 */
[----:B------:R-:W-:-:S04]  /*2240*/  ULOP3.LUT UR5, UR25, 0x2, URZ, 0xfc, !UPT ;  /* 0x0000000219057892 */ /* 0x000fc8000f8efcff */
[----:B------:R-:W-:-:S09]  /*2250*/  UISETP.NE.AND UP0, UPT, UR5, 0x2, UPT ;  /* 0x000000020500788c */ /* 0x000fd2000bf05270 */
[----:B------:R-:W-:Y:S05]  /*2260*/  BRA.U UP0, `(.L_x_35) ;  /* 0x0000000100047547 */ /* 0x000fea000b800000 */
[----:B------:R-:W-:Y:S05]  /*2270*/  BPT.TRAP 0x1 ;  /* 0x000000040000795c */ /* 0x000fea0000300000 */
.L_x_35:
[----:B------:R-:W-:Y:S04]  /*2280*/  BSSY.RECONVERGENT B0, `(.L_x_36) ;  /* 0x0000003000007945 */ /* 0x000fe80003800200 */
[----:B------:R-:W-:Y:S05]  /*2290*/  @!P2 BRA `(.L_x_37) ;  /* 0x000000000004a947 */ /* 0x000fea0003800000 */
[----:B------:R-:W-:Y:S05]  /*22a0*/  BPT.TRAP 0x1 ;  /* 0x000000040000795c */ /* 0x000fea0000300000 */
.L_x_37:
[----:B------:R-:W-:Y:S05]  /*22b0*/  BSYNC.RECONVERGENT B0 ;  /* 0x0000000000007941 */ /* 0x000fea0003800200 */
.L_x_36:
[----:B------:R-:W-:Y:S02]  /*22c0*/  UIADD3 UR5, UPT, UPT, UR4, 0x1, URZ ;  /* 0x0000000104057890 */ /* 0x000fe4000fffe0ff */
[----:B------:R-:W-:Y:S02]  /*22d0*/  USHF.L.U32 UR4, UR4, 0xc, URZ ;  /* 0x0000000c04047899 */ /* 0x000fe400080006ff */
[----:B------:R-:W-:Y:S02]  /*22e0*/  UISETP.NE.AND UP0, UPT, UR5, 0x5, UPT ;  /* 0x000000050500788c */ /* 0x000fe4000bf05270 */
[----:B------:R-:W-:Y:S02]  /*22f0*/  USHF.L.U32 UR10, UR13, 0x6, URZ ;  /* 0x000000060d0a7899 */ /* 0x000fe400080006ff */
[----:B------:R-:W-:Y:S02]  /*2300*/  USEL UR8, URZ, 0x1, UP0 ;  /* 0x00000001ff087887 */ /* 0x000fe40008000000 */
[----:B------:R-:W-:-:S02]  /*2310*/  USEL UR7, UR5, URZ, UP0 ;  /* 0x000000ff05077287 */ /* 0x000fc40008000000 */
[----:B------:R-:W-:Y:S02]  /*2320*/  UIADD3 UR22, UP0, UPT, UR30, 0x180, URZ ;  /* 0x000001801e167890 */ /* 0x000fe4000ff1e0ff */
[----:B------:R-:W-:Y:S01]  /*2330*/  ULEA UR5, UR7, UR6, 0x3 ;  /* 0x0000000607057291 */ /* 0x000fe2000f8e18ff */
[----:B------:R-:W-:Y:S01]  /*2340*/  LOP3.LUT R12, R12, UR8, RZ, 0x3c, !PT ;  /* 0x000000080c0c7c12 */ /* 0x000fe2000f8e3cff */
[----:B------:R-:W-:Y:S02]  /*2350*/  UIADD3 UR13, UPT, UPT, UR13, 0x1, URZ ;  /* 0x000000010d0d7890 */ /* 0x000fe4000fffe0ff */
[----:B------:R-:W-:Y:S01]  /*2360*/  UIADD3 UR14, UP1, UPT, UR30, 0x80, URZ ;  /* 0x000000801e0e7890 */ /* 0x000fe2000ff3e0ff */
[----:B-1----:R-:W-:Y:S01]  /*2370*/  SHF.L.U32 R0, R12, 0x1f, RZ ;  /* 0x0000001f0c007819 */ /* 0x002fe200000006ff */
[----:B------:R-:W-:Y:S02]  /*2380*/  UIADD3.X UR23, UPT, UPT, URZ, UR31, URZ, UP0, !UPT ;  /* 0x0000001fff177290 */ /* 0x000fe400087fe4ff */
[----:B------:R-:W-:Y:S01]  /*2390*/  UISETP.NE.AND UP0, UPT, UR13, UR28, UPT ;  /* 0x0000001c0d00728c */ /* 0x000fe2000bf05270 */
[----:B------:R3:W4:Y:S01]  /*23a0*/  SYNCS.PHASECHK.TRANS64.TRYWAIT P0, [UR5+0x28], R0 ;  /* 0x00002800ff0075a7 */ /* 0x0007220008001105 */
[----:B------:R-:W-:-:S02]  /*23b0*/  ULOP3.LUT UR5, UR27, UR4, URZ, 0xfc, !UPT ;  /* 0x000000041b057292 */ /* 0x000fc4000f8efcff */
[----:B------:R-:W-:Y:S02]  /*23c0*/  ULOP3.LUT UR4, UR26, UR4, URZ, 0xfc, !UPT ;  /* 0x000000041a047292 */ /* 0x000fe4000f8efcff */
[----:B------:R-:W-:Y:S02]  /*23d0*/  ULEA UR5, UR5, UR6, 0x1 ;  /* 0x0000000605057291 */ /* 0x000fe4000f8e08ff */
[----:B------:R-:W-:Y:S02]  /*23e0*/  ULEA UR4, UR4, UR6, 0x1 ;  /* 0x0000000604047291 */ /* 0x000fe4000f8e08ff */
[----:B------:R-:W-:Y:S02]  /*23f0*/  UIADD3 UR16, UPT, UPT, UR5, 0x4300, URZ ;  /* 0x0000430005107890 */ /* 0x000fe4000fffe0ff */
[----:B------:R-:W-:Y:S02]  /*2400*/  ULOP3.LUT UR17, UR17, 0xfefffff8, URZ, 0xc0, !UPT ;  /* 0xfefffff811117892 */ /* 0x000fe4000f8ec0ff */
[----:B------:R-:W-:-:S02]  /*2410*/  ULOP3.LUT UR19, UR29, UR10, URZ, 0xfc, !UPT ;  /* 0x0000000a1d137292 */ /* 0x000fc4000f8efcff */
[----:B------:R-:W-:Y:S02]  /*2420*/  UIADD3.X UR15, UPT, UPT, URZ, UR31, URZ, UP1, !UPT ;  /* 0x0000001fff0f7290 */ /* 0x000fe40008ffe4ff */
[----:B------:R-:W-:Y:S02]  /*2430*/  UPRMT UR5, URZ, 0x5410, UR24 ;  /* 0x00005410ff057896 */ /* 0x000fe40008000018 */
[----:B------:R-:W-:Y:S02]  /*2440*/  UIADD3 UR8, UPT, UPT, UR4, 0xe300, URZ ;  /* 0x0000e30004087890 */ /* 0x000fe4000fffe0ff */
[----:B------:R-:W-:Y:S01]  /*2450*/  UPRMT UR4, URZ, 0x5410, UR21 ;  /* 0x00005410ff047896 */ /* 0x000fe20008000015 */
[----:B------:R-:W-:Y:S01]  /*2460*/  UMOV UR32, 0x0 ;  /* 0x0000000000207882 */ /* 0x000fe20000000000 */
[----:B------:R-:W-:Y:S01]  /*2470*/  UMOV UR33, 0x10000000 ;  /* 0x1000000000217882 */ /* 0x000fe20000000000 */
[----:B------:R-:W-:Y:S01]  /*2480*/  UMOV UR18, UR34 ;  /* 0x0000002200127c82 */ /* 0x000fe20008000000 */
[----:B------:R-:W-:Y:S01]  /*2490*/  UMOV UR20, UR36 ;  /* 0x0000002400147c82 */ /* 0x000fe20008000000 */
[----:B------:R-:W-:Y:S01]  /*24a0*/  UMOV UR12, UR36 ;  /* 0x00000024000c7c82 */ /* 0x000fe20008000000 */
[----:B------:R-:W-:Y:S01]  /*24b0*/  UMOV UR9, UR17 ;  /* 0x0000001100097c82 */ /* 0x000fe20008000000 */
[----:B------:R-:W-:Y:S02]  /*24c0*/  UTMALDG.3D.MULTICAST.2CTA [UR16], [UR14], UR5, desc[UR32] ;  /* 0x000020100e0073b4 */ /* 0x000fe40008211805 */
[----:B------:R1:W-:Y:S02]  /*24d0*/  UTMALDG.3D.MULTICAST.2CTA [UR8], [UR22], UR4, desc[UR32] ;  /* 0x00002008160073b4 */ /* 0x0003e40008211804 */
[----:B-1----:R-:W-:Y:S01]  /*24e0*/  UMOV UR4, UR7 ;  /* 0x0000000700047c82 */ /* 0x002fe20008000000 */
[----:B---3--:R-:W-:Y:S05]  /*24f0*/  BRA.U UP0, `(.L_x_38) ;  /* 0xfffffffd00347547 */ /* 0x008fea000b83ffff */
.L_x_32:
[C---:B------:R-:W-:Y:S01]  /*2500*/  LEA R3, R11.reuse, UR6, 0x3 ;  /* 0x000000060b037c11 */ /* 0x040fe2000f8e18ff */
[----:B------:R-:W-:Y:S01]  /*2510*/  NOP ;  /* 0x0000000000007918 */ /* 0x000fe20000000000 */
[----:B-1----:R-:W-:Y:S02]  /*2520*/  SHF.L.U32 R0, R10, 0x1f, RZ ;  /* 0x0000001f0a007819 */ /* 0x002fe400000006ff */
[----:B------:R-:W-:Y:S02]  /*2530*/  LEA R4, R11, UR6, 0x4 ;  /* 0x000000060b047c11 */ /* 0x000fe4000f8e20ff */
[----:B--2-4-:R-:W1:Y:S02]  /*2540*/  SYNCS.PHASECHK.TRANS64.TRYWAIT P0, [R3+URZ+0xa0], R0 ;  /* 0x0000a000030075a7 */ /* 0x014e6400080011ff */
[----:B-1----:R-:W-:Y:S05]  /*2550*/  @!P0 BRA `(.L_x_39) ;  /* 0x0000006c00308947 */ /* 0x002fea0003800000 */
.L_x_153:
[----:B------:R-:W2:Y:S01]  /*2560*/  LDS.128 R4, [R4+0x130] ;  /* 0x0001300004047984 */ /* 0x000ea20000000c00 */
[----:B------:R-:W-:Y:S01]  /*2570*/  UISETP.GE.AND UP0, UPT, UR45, 0x1, UPT ;  /* 0x000000012d00788c */ /* 0x000fe2000bf06270 */
[----:B------:R-:W-:Y:S01]  /*2580*/  @!PT LDS RZ, [RZ] ;  /* 0x00000000fffff984 */ /* 0x000fe20000000800 */
[----:B------:R-:W-:Y:S01]  /*2590*/  @!PT LDS RZ, [RZ] ;  /* 0x00000000fffff984 */ /* 0x000fe20000000800 */
[----:B------:R-:W-:Y:S01]  /*25a0*/  @!PT LDS RZ, [RZ] ;  /* 0x00000000fffff984 */ /* 0x000fe20000000800 */
[----:B------:R-:W-:Y:S01]  /*25b0*/  @!PT LDS RZ, [RZ] ;  /* 0x00000000fffff984 */ /* 0x000fe20000000800 */
[----:B------:R3:W-:Y:S06]  /*25c0*/  MEMBAR.ALL.CTA ;  /* 0x0000000000007992 */ /* 0x0007ec0000008000 */
[----:B---3--:R-:W3:Y:S01]  /*25d0*/  FENCE.VIEW.ASYNC.S ;  /* 0x00000000000073c6 */ /* 0x008ee20000000000 */
[----:B--2---:R-:W-:-:S13]  /*25e0*/  LOP3.LUT P0, RZ, R6, 0x1, RZ, 0xc0, !PT ;  /* 0x0000000106ff7812 */ /* 0x004fda000780c0ff */
[----:B---3--:R-:W-:Y:S01]  /*25f0*/  VOTEU.ANY UP1, P0 ;  /* 0x0000000000ff7886 */ /* 0x008fe20000020100 */
[----:B------:R-:W-:-:S13]  /*2600*/  PLOP3.LUT P0, PT, PT, PT, UP1, 0x80, 0x8 ;  /* 0x000000000008781c */ /* 0x000fda0003f0f018 */
[----:B-1----:R-:W-:Y:S02]  /*2610*/  @P0 LOP3.LUT R0, R5, 0xffff, RZ, 0xc0, !PT ;  /* 0x0000ffff05000812 */ /* 0x002fe400078ec0ff */
[----:B------:R-:W-:Y:S02]  /*2620*/  @P0 MOV R2, R4 ;  /* 0x0000000400020202 */ /* 0x000fe40000000f00 */
[----:B------:R-:W-:Y:S01]  /*2630*/  @P0 R2UR UR5, R0 ;  /* 0x00000000000502ca */ /* 0x000fe200000e0000 */
[----:B------:R-:W-:Y:S01]  /*2640*/  VIADD R0, R3, 0xb0 ;  /* 0x000000b003007836 */ /* 0x000fe20000000000 */
[----:B------:R-:W-:Y:S02]  /*2650*/  @P0 SHF.R.U32.HI R4, RZ, 0x10, R5 ;  /* 0x00000010ff040819 */ /* 0x000fe40000011605 */
[----:B------:R-:W-:Y:S02]  /*2660*/  @P0 R2UR UR8, R2 ;  /* 0x00000000020802ca */ /* 0x000fe400000e0000 */
[----:B------:R-:W-:-:S02]  /*2670*/  PRMT R0, RZ, 0x654, R0 ;  /* 0x00000654ff007816 */ /* 0x000fc40000000000 */
[----:B------:R-:W-:Y:S02]  /*2680*/  @P0 R2UR UR4, R4 ;  /* 0x00000000040402ca */ /* 0x000fe400000e0000 */
[----:B------:R1:W-:Y:S03]  /*2690*/  SYNCS.ARRIVE.TRANS64.RED.A1T0 RZ, [R0+URZ], RZ ;  /* 0x000000ff00ff79a7 */ /* 0x0003e600081004ff */
[----:B------:R-:W-:-:S04]  /*26a0*/  @UP1 UMOV UR38, UR5 ;  /* 0x0000000500261c82 */ /* 0x000fc80008000000 */
[----:B------:R-:W-:-:S04]  /*26b0*/  @UP1 UMOV UR39, UR8 ;  /* 0x0000000800271c82 */ /* 0x000fc80008000000 */
[----:B------:R-:W-:Y:S01]  /*26c0*/  @UP1 UMOV UR36, UR4 ;  /* 0x0000000400241c82 */ /* 0x000fe20008000000 */
[----:B------:R-:W-:Y:S05]  /*26d0*/  BRA.U !UP0, `(.L_x_40) ;  /* 0x0000000108d47547 */ /* 0x000fea000b800000 */
[----:B------:R-:W2:Y:S01]  /*26e0*/  LDCU.128 UR12, c[0x0][0xb10] ;  /* 0x00016200ff0c77ac */ /* 0x000ea20008000c00 */
[----:B------:R-:W3:Y:S01]  /*26f0*/  LDCU UR28, c[0x0][0xb20] ;  /* 0x00016400ff1c77ac */ /* 0x000ee20008000800 */
[----:B------:R-:W4:Y:S01]  /*2700*/  LDCU UR20, c[0x0][0xb0c] ;  /* 0x00016180ff1477ac */ /* 0x000f220008000800 */
[----:B------:R-:W1:Y:S01]  /*2710*/  LDCU.64 UR10, c[0x0][0xb28] ;  /* 0x00016500ff0a77ac */ /* 0x000e620008000a00 */
[----:B------:R-:W-:Y:S02]  /*2720*/  UISETP.NE.AND UP3, UPT, UR45, 0x1, UPT ;  /* 0x000000012d00788c */ /* 0x000fe4000bf65270 */
[----:B--2---:R-:W-:Y:S02]  /*2730*/  UIMAD.WIDE.U32 UR8, UR40, UR15, URZ ;  /* 0x0000000f280872a5 */ /* 0x004fe4000f8e00ff */
[----:B------:R-:W-:Y:S02]  /*2740*/  UIMAD.WIDE.U32 UR4, UR41, UR12, URZ ;  /* 0x0000000c290472a5 */ /* 0x000fe4000f8e00ff */
[----:B------:R-:W-:-:S02]  /*2750*/  UISETP.NE.AND UP0, UPT, UR14, 0x1, UPT ;  /* 0x000000010e00788c */ /* 0x000fc4000bf05270 */
[----:B------:R-:W-:Y:S01]  /*2760*/  UIMAD.WIDE.U32 UR22, UR38, UR15, URZ ;  /* 0x0000000f261672a5 */ /* 0x000fe2000f8e00ff */
[----:B------:R-:W-:Y:S02]  /*2770*/  UMOV UR8, UR9 ;  /* 0x0000000900087c82 */ /* 0x000fe40008000000 */
[----:B------:R-:W-:Y:S01]  /*2780*/  UMOV UR4, UR5 ;  /* 0x0000000500047c82 */ /* 0x000fe20008000000 */
[----:B---3--:R-:W-:Y:S02]  /*2790*/  USHF.R.U32.HI UR8, URZ, UR28, UR8 ;  /* 0x0000001cff087299 */ /* 0x008fe40008011608 */
[----:B----4-:R-:W-:Y:S02]  /*27a0*/  UISETP.NE.AND UP2, UPT, UR20, 0x1, UPT ;  /* 0x000000011400788c */ /* 0x010fe4000bf45270 */
[----:B------:R-:W-:Y:S02]  /*27b0*/  USHF.R.U32.HI UR4, URZ, UR13, UR4 ;  /* 0x0000000dff047299 */ /* 0x000fe40008011604 */
[----:B------:R-:W-:-:S02]  /*27c0*/  USEL UR5, UR40, UR8, !UP0 ;  /* 0x0000000828057287 */ /* 0x000fc4000c000000 */
[----:B------:R-:W-:Y:S02]  /*27d0*/  USEL UR8, UR41, UR4, !UP2 ;  /* 0x0000000429087287 */ /* 0x000fe4000d000000 */
[----:B-1----:R-:W-:Y:S01]  /*27e0*/  UIMAD.WIDE.U32 UR16, UR5, UR10, URZ ;  /* 0x0000000a051072a5 */ /* 0x002fe2000f8e00ff */
[----:B------:R-:W-:Y:S01]  /*27f0*/  UMOV UR4, UR23 ;  /* 0x0000001700047c82 */ /* 0x000fe20008000000 */
[----:B------:R-:W-:Y:S02]  /*2800*/  UIMAD.WIDE.U32 UR18, UR39, UR12, URZ ;  /* 0x0000000c271272a5 */ /* 0x000fe4000f8e00ff */
[----:B------:R-:W-:-:S03]  /*2810*/  UIMAD.WIDE.U32 UR22, UR8, UR10, URZ ;  /* 0x0000000a081672a5 */ /* 0x000fc6000f8e00ff */
[----:B------:R-:W-:Y:S01]  /*2820*/  UMOV UR16, UR17 ;  /* 0x0000001100107c82 */ /* 0x000fe20008000000 */
[----:B------:R-:W-:Y:S02]  /*2830*/  USHF.R.U32.HI UR4, URZ, UR28, UR4 ;  /* 0x0000001cff047299 */ /* 0x000fe40008011604 */
[----:B------:R-:W-:Y:S01]  /*2840*/  @UP3 USHF.R.U32.HI UR5, URZ, UR11, UR16 ;  /* 0x0000000bff053299 */ /* 0x000fe20008011610 */
[----:B------:R-:W-:Y:S01]  /*2850*/  UMOV UR18, UR19 ;  /* 0x0000001300127c82 */ /* 0x000fe20008000000 */
[----:B------:R-:W-:Y:S01]  /*2860*/  UMOV UR22, UR23 ;  /* 0x0000001700167c82 */ /* 0x000fe20008000000 */
[----:B------:R-:W-:Y:S02]  /*2870*/  USHF.R.U32.HI UR13, URZ, UR13, UR18 ;  /* 0x0000000dff0d7299 */ /* 0x000fe40008011612 */
[----:B------:R-:W-:Y:S02]  /*2880*/  USEL UR4, UR38, UR4, !UP0 ;  /* 0x0000000426047287 */ /* 0x000fe4000c000000 */
[----:B------:R-:W-:-:S02]  /*2890*/  @UP3 USHF.R.U32.HI UR8, URZ, UR11, UR22 ;  /* 0x0000000bff083299 */ /* 0x000fc40008011616 */
[----:B------:R-:W-:Y:S02]  /*28a0*/  UIMAD UR9, UR45, UR5, URZ ;  /* 0x000000052d0972a4 */ /* 0x000fe4000f8e02ff */
[----:B------:R-:W-:Y:S02]  /*28b0*/  USEL UR5, UR39, UR13, !UP2 ;  /* 0x0000000d27057287 */ /* 0x000fe4000d000000 */
[----:B------:R-:W-:Y:S02]  /*28c0*/  UIMAD UR12, UR45, UR8, URZ ;  /* 0x000000082d0c72a4 */ /* 0x000fe4000f8e02ff */
[----:B------:R-:W-:Y:S02]  /*28d0*/  UISETP.GE.AND UP0, UPT, UR4, UR9, UPT ;  /* 0x000000090400728c */ /* 0x000fe4000bf06270 */
[----:B------:R-:W-:Y:S02]  /*28e0*/  UIMAD.WIDE.U32 UR16, UR4, UR10, URZ ;  /* 0x0000000a041072a5 */ /* 0x000fe4000f8e00ff */
[----:B------:R-:W-:-:S02]  /*28f0*/  UISETP.GE.OR UP0, UPT, UR5, UR12, UP0 ;  /* 0x0000000c0500728c */ /* 0x000fc40008706670 */
        /* <DEDUP_REMOVED lines=19> */
.L_x_40:
[----:B------:R-:W2:Y:S02]  /*2a30*/  LDCU UR4, c[0x0][0xb30] ;  /* 0x00016600ff0477ac */ /* 0x000ea40008000800 */
[----:B--2---:R-:W-:-:S09]  /*2a40*/  UISETP.NE.AND UP0, UPT, UR4, 0x1, UPT ;  /* 0x000000010400788c */ /* 0x004fd2000bf05270 */
[----:B------:R-:W-:Y:S05]  /*2a50*/  BRA.U UP0, `(.L_x_41) ;  /* 0x0000000100447547 */ /* 0x000fea000b800000 */
[----:B------:R-:W2:Y:S01]  /*2a60*/  LDCU.128 UR12, c[0x0][0xb10] ;  /* 0x00016200ff0c77ac */ /* 0x000ea20008000c00 */
[----:B------:R-:W3:Y:S01]  /*2a70*/  LDCU UR10, c[0x0][0xb0c] ;  /* 0x00016180ff0a77ac */ /* 0x000ee20008000800 */
[----:B------:R-:W4:Y:S01]  /*2a80*/  LDCU UR11, c[0x0][0xb20] ;  /* 0x00016400ff0b77ac */ /* 0x000f220008000800 */
[----:B--2---:R-:W-:Y:S02]  /*2a90*/  UIMAD.WIDE.U32 UR8, UR39, UR12, URZ ;  /* 0x0000000c270872a5 */ /* 0x004fe4000f8e00ff */
[----:B------:R-:W-:Y:S02]  /*2aa0*/  UIMAD.WIDE.U32 UR4, UR38, UR15, URZ ;  /* 0x0000000f260472a5 */ /* 0x000fe4000f8e00ff */
[----:B---3--:R-:W-:Y:S02]  /*2ab0*/  UISETP.NE.AND UP2, UPT, UR10, 0x1, UPT ;  /* 0x000000010a00788c */ /* 0x008fe4000bf45270 */
[----:B------:R-:W-:Y:S01]  /*2ac0*/  UISETP.NE.AND UP0, UPT, UR14, 0x1, UPT ;  /* 0x000000010e00788c */ /* 0x000fe2000bf05270 */
[----:B------:R-:W-:-:S02]  /*2ad0*/  UMOV UR8, UR9 ;  /* 0x0000000900087c82 */ /* 0x000fc40008000000 */
[----:B------:R-:W-:Y:S01]  /*2ae0*/  UMOV UR4, UR5 ;  /* 0x0000000500047c82 */ /* 0x000fe20008000000 */
[----:B------:R-:W-:Y:S02]  /*2af0*/  USHF.R.U32.HI UR13, URZ, UR13, UR8 ;  /* 0x0000000dff0d7299 */ /* 0x000fe40008011608 */
[----:B----4-:R-:W-:Y:S02]  /*2b00*/  USHF.R.U32.HI UR4, URZ, UR11, UR4 ;  /* 0x0000000bff047299 */ /* 0x010fe40008011604 */
[----:B------:R-:W-:Y:S02]  /*2b10*/  USEL UR5, UR39, UR13, !UP2 ;  /* 0x0000000d27057287 */ /* 0x000fe4000d000000 */
[----:B------:R-:W-:-:S04]  /*2b20*/  USEL UR4, UR38, UR4, !UP0 ;  /* 0x0000000426047287 */ /* 0x000fc8000c000000 */
[----:B------:R-:W-:Y:S02]  /*2b30*/  UIADD3 UR8, UPT, UPT, UR5, -UR4, URZ ;  /* 0x8000000405087290 */ /* 0x000fe4000fffe0ff */
[----:B------:R-:W-:Y:S02]  /*2b40*/  UIADD3 UR4, UPT, UPT, -UR5, UR4, URZ ;  /* 0x0000000405047290 */ /* 0x000fe4000fffe1ff */
[----:B------:R-:W-:Y:S02]  /*2b50*/  UIMAD UR38, UR8, UR14, UR38 ;  /* 0x0000000e082672a4 */ /* 0x000fe4000f8e0226 */
[----:B------:R-:W-:-:S12]  /*2b60*/  UIMAD UR39, UR4, UR10, UR39 ;  /* 0x0000000a042772a4 */ /* 0x000fd8000f8e0227 */
.L_x_41:
[----:B------:R-:W-:Y:S01]  /*2b70*/  VIADD R11, R11, 0x1 ;  /* 0x000000010b0b7836 */ /* 0x000fe20000000000 */
[----:B------:R-:W-:Y:S01]  /*2b80*/  R2UR UR4, R52 ;  /* 0x00000000340472ca */ /* 0x000fe200000e0000 */
[----:B------:R-:W-:Y:S01]  /*2b90*/  UIADD3 UR20, UPT, UPT, UR39, UR63, URZ ;  /* 0x0000003f27147290 */ /* 0x000fe2000fffe0ff */
[----:B------:R-:W-:Y:S02]  /*2ba0*/  PLOP3.LUT P1, PT, PT, PT, PT, 0x80, 0x8 ;  /* 0x000000000008781c */ /* 0x000fe40003f2f070 */
[----:B------:R-:W-:-:S04]  /*2bb0*/  ISETP.NE.AND P0, PT, R11, 0x2, PT ;  /* 0x000000020b00780c */ /* 0x000fc80003f05270 */
[----:B-1----:R-:W-:Y:S02]  /*2bc0*/  SEL R0, RZ, 0x1, P0 ;  /* 0x00000001ff007807 */ /* 0x002fe40000000000 */
[----:B------:R-:W-:Y:S02]  /*2bd0*/  SEL R11, R11, RZ, P0 ;  /* 0x000000ff0b0b7207 */ /* 0x000fe40000000000 */
[----:B------:R-:W-:Y:S01]  /*2be0*/  LOP3.LUT R10, R10, R0, RZ, 0x3c, !PT ;  /* 0x000000000a0a7212 */ /* 0x000fe200078e3cff */
[----:B------:R-:W-:Y:S01]  /*2bf0*/  UIADD3 UR28, UPT, UPT, UR38, UR4, URZ ;  /* 0x00000004261c7290 */ /* 0x000fe2000fffe0ff */
[----:B------:R-:W-:Y:S11]  /*2c00*/  BRA.U UP1, `(.L_x_42) ;  /* 0xfffffff101087547 */ /* 0x000ff6000b83ffff */
[----:B------:R-:W-:Y:S01]  /*2c10*/  UIADD3 UR8, UPT, UPT, UR6, 0x28, URZ ;  /* 0x0000002806087890 */ /* 0x000fe2000fffe0ff */
[----:B------:R-:W-:-:S03]  /*2c20*/  SHF.L.U32 R2, R12, 0x1f, RZ ;  /* 0x0000001f0c027819 */ /* 0x000fc600000006ff */
[----:B------:R-:W-:-:S09]  /*2c30*/  ULEA UR4, UR7, UR8, 0x3 ;  /* 0x0000000807047291 */ /* 0x000fd2000f8e18ff */
[----:B------:R-:W1:Y:S02]  /*2c40*/  SYNCS.PHASECHK.TRANS64.TRYWAIT P0, [UR4], R2 ;  /* 0x00000002ff0075a7 */ /* 0x000e640008001104 */
[----:B-1----:R-:W-:Y:S05]  /*2c50*/  @!P0 BRA `(.L_x_43) ;  /* 0x0000006400848947 */ /* 0x002fea0003800000 */
.L_x_155:
[----:B------:R-:W-:-:S04]  /*2c60*/  UIADD3 UR4, UPT, UPT, UR7, 0x1, URZ ;  /* 0x0000000107047890 */ /* 0x000fc8000fffe0ff */
[----:B------:R-:W-:-:S04]  /*2c70*/  UISETP.NE.AND UP0, UPT, UR4, 0x5, UPT ;  /* 0x000000050400788c */ /* 0x000fc8000bf05270 */
[----:B------:R-:W-:Y:S02]  /*2c80*/  USEL UR6, URZ, 0x1, UP0 ;  /* 0x00000001ff067887 */ /* 0x000fe40008000000 */
[----:B------:R-:W-:-:S04]  /*2c90*/  USEL UR4, UR4, URZ, UP0 ;  /* 0x000000ff04047287 */ /* 0x000fc80008000000 */
[----:B------:R-:W-:Y:S01]  /*2ca0*/  ULEA UR5, UR4, UR8, 0x3 ;  /* 0x0000000804057291 */ /* 0x000fe2000f8e18ff */
[----:B-1----:R-:W-:-:S04]  /*2cb0*/  LOP3.LUT R2, R12, UR6, RZ, 0x3c, !PT ;  /* 0x000000060c027c12 */ /* 0x002fc8000f8e3cff */
[----:B------:R-:W-:-:S04]  /*2cc0*/  SHF.L.U32 R3, R2, 0x1f, RZ ;  /* 0x0000001f02037819 */ /* 0x000fc800000006ff */
[----:B------:R-:W1:Y:S02]  /*2cd0*/  SYNCS.PHASECHK.TRANS64.TRYWAIT P0, [UR5], R3 ;  /* 0x00000003ff0075a7 */ /* 0x000e640008001105 */
[----:B-1----:R-:W-:Y:S05]  /*2ce0*/  @!P0 BRA `(.L_x_44) ;  /* 0x0000006400788947 */ /* 0x002fea0003800000 */
.L_x_157:
[----:B------:R-:W-:-:S04]  /*2cf0*/  UIADD3 UR4, UPT, UPT, UR4, 0x1, URZ ;  /* 0x0000000104047890 */ /* 0x000fc8000fffe0ff */
[----:B------:R-:W-:-:S04]  /*2d00*/  UISETP.NE.AND UP0, UPT, UR4, 0x5, UPT ;  /* 0x000000050400788c */ /* 0x000fc8000bf05270 */
[----:B------:R-:W-:Y:S02]  /*2d10*/  USEL UR6, URZ, 0x1, UP0 ;  /* 0x00000001ff067887 */ /* 0x000fe40008000000 */
[----:B------:R-:W-:-:S04]  /*2d20*/  USEL UR4, UR4, URZ, UP0 ;  /* 0x000000ff04047287 */ /* 0x000fc80008000000 */
[----:B------:R-:W-:Y:S01]  /*2d30*/  ULEA UR5, UR4, UR8, 0x3 ;  /* 0x0000000804057291 */ /* 0x000fe2000f8e18ff */
[----:B------:R-:W-:-:S04]  /*2d40*/  LOP3.LUT R2, R2, UR6, RZ, 0x3c, !PT ;  /* 0x0000000602027c12 */ /* 0x000fc8000f8e3cff */
[----:B-1----:R-:W-:-:S04]  /*2d50*/  SHF.L.U32 R3, R2, 0x1f, RZ ;  /* 0x0000001f02037819 */ /* 0x002fc800000006ff */
[----:B------:R-:W1:Y:S02]  /*2d60*/  SYNCS.PHASECHK.TRANS64.TRYWAIT P0, [UR5], R3 ;  /* 0x00000003ff0075a7 */ /* 0x000e640008001105 */
[----:B-1----:R-:W-:Y:S05]  /*2d70*/  @!P0 BRA `(.L_x_45) ;  /* 0x00000064006c8947 */ /* 0x002fea0003800000 */
.L_x_159:
        /* <DEDUP_REMOVED lines=9> */
.L_x_161:
[----:B------:R-:W-:-:S04]  /*2e10*/  UIADD3 UR4, UPT, UPT, UR4, 0x1, URZ ;  /* 0x0000000104047890 */ /* 0x000fc8000fffe0ff */
[----:B------:R-:W-:-:S04]  /*2e20*/  UISETP.NE.AND UP0, UPT, UR4, 0x5, UPT ;  /* 0x000000050400788c */ /* 0x000fc8000bf05270 */
[----:B------:R-:W-:Y:S02]  /*2e30*/  USEL UR5, URZ, 0x1, UP0 ;  /* 0x00000001ff057887 */ /* 0x000fe40008000000 */
[----:B------:R-:W-:-:S04]  /*2e40*/  USEL UR4, UR4, URZ, UP0 ;  /* 0x000000ff04047287 */ /* 0x000fc80008000000 */
[----:B------:R-:W-:Y:S01]  /*2e50*/  ULEA UR4, UR4, UR8, 0x3 ;  /* 0x0000000804047291 */ /* 0x000fe2000f8e18ff */
[----:B------:R-:W-:-:S04]  /*2e60*/  LOP3.LUT R2, R2, UR5, RZ, 0x3c, !PT ;  /* 0x0000000502027c12 */ /* 0x000fc8000f8e3cff */
[----:B------:R-:W-:Y:S01]  /*2e70*/  SHF.L.U32 R2, R2, 0x1f, RZ ;  /* 0x0000001f02027819 */ /* 0x000fe200000006ff */
[----:B-1----:R-:W-:-:S07]  /*2e80*/  IMAD.U32 R0, RZ, RZ, UR4 ;  /* 0x00000004ff007e24 */ /* 0x002fce000f8e00ff */
.L_x_47:
[----:B-1----:R1:W2:Y:S02]  /*2e90*/  SYNCS.PHASECHK.TRANS64.TRYWAIT P0, [R0+URZ], R2 ;  /* 0x00000002000075a7 */ /* 0x0022a400080011ff */
[----:B--2---:R-:W-:Y:S05]  /*2ea0*/  @!P0 NANOSLEEP.SYNCS 0x989680 ;  /* 0x009896800000895d */ /* 0x004fea0003900000 */
[----:B------:R-:W2:Y:S02]  /*2eb0*/  @!P0 SYNCS.PHASECHK.TRANS64 P0, [R0+URZ], R2 ;  /* 0x00000002000085a7 */ /* 0x000ea400080010ff */
[----:B--2---:R-:W-:Y:S05]  /*2ec0*/  @P0 EXIT ;  /* 0x000000000000094d */ /* 0x004fea0003800000 */
[----:B------:R-:W-:Y:S05]  /*2ed0*/  BRA `(.L_x_47) ;  /* 0xfffffffc00ec7947 */ /* 0x000fea000383ffff */
.L_x_22:
[----:B------:R-:W-:-:S04]  /*2ee0*/  UISETP.NE.AND UP0, UPT, UR47, URZ, UPT ;  /* 0x000000ff2f00728c */ /* 0x000fc8000bf05270 */
[----:B------:R-:W-:-:S09]  /*2ef0*/  UISETP.NE.OR UP0, UPT, UR25, 0x1, UP0 ;  /* 0x000000011900788c */ /* 0x000fd20008705670 */
[----:B------:R-:W-:Y:S05]  /*2f00*/  BRA.U UP0, `(.L_x_48) ;  /* 0x0000000500487547 */ /* 0x000fea000b800000 */
[----:B------:R-:W-:Y:S01]  /*2f10*/  ISETP.GE.U32.AND P2, PT, R0, 0x10, PT ;  /* 0x000000100000780c */ /* 0x000fe20003f46070 */
[----:B------:R-:W-:Y:S01]  /*2f20*/  IMAD.MOV.U32 R12, RZ, RZ, 0x1 ;  /* 0x00000001ff0c7424 */ /* 0x000fe200078e00ff */
[----:B------:R-:W-:Y:S02]  /*2f30*/  CS2R R10, SRZ ;  /* 0x00000000000a7805 */ /* 0x000fe4000001ff00 */
[----:B------:R-:W-:Y:S01]  /*2f40*/  CS2R R8, SRZ ;  /* 0x0000000000087805 */ /* 0x000fe2000001ff00 */
[----:B------:R-:W-:Y:S01]  /*2f50*/  UMOV UR6, 0x400 ;  /* 0x0000040000067882 */ /* 0x000fe20000000000 */
[----:B------:R-:W-:Y:S01]  /*2f60*/  UMOV UR5, URZ ;  /* 0x000000ff00057c82 */ /* 0x000fe20008000000 */
[----:B------:R-:W-:-:S12]  /*2f70*/  ULEA UR6, UR47, UR6, 0x18 ;  /* 0x000000062f067291 */ /* 0x000fd8000f8ec0ff */
.L_x_52:
[----:B------:R-:W-:Y:S02]  /*2f80*/  LEA R2, R8, UR6, 0x3 ;  /* 0x0000000608027c11 */ /* 0x000fe4000f8e18ff */
[----:B------:R-:W-:-:S03]  /*2f90*/  SHF.L.U32 R4, R9, 0x1f, RZ ;  /* 0x0000001f09047819 */ /* 0x000fc600000006ff */
[----:B------:R-:W-:Y:S01]  /*2fa0*/  VIADD R5, R2, 0x110 ;  /* 0x0000011002057836 */ /* 0x000fe20000000000 */
[----:B------:R-:W1:Y:S02]  /*2fb0*/  SYNCS.PHASECHK.TRANS64.TRYWAIT P0, [R2+URZ+0x100], R4 ;  /* 0x00010004020075a7 */ /* 0x000e6400080011ff */
[----:B-1----:R-:W-:Y:S05]  /*2fc0*/  @!P0 BRA `(.L_x_49) ;  /* 0x0000006400088947 */ /* 0x002fea0003800000 */
.L_x_162:
[----:B------:R-:W-:Y:S01]  /*2fd0*/  ULEA UR4, UR5, UR6, 0x3 ;  /* 0x0000000605047291 */ /* 0x000fe2000f8e18ff */
[----:B-1----:R-:W-:Y:S01]  /*2fe0*/  PRMT R2, RZ, 0x654, R5 ;  /* 0x00000654ff027816 */ /* 0x002fe20000000005 */
[----:B------:R-:W-:Y:S01]  /*2ff0*/  @!P2 IMAD.MOV.U32 R4, RZ, RZ, 0x10 ;  /* 0x00000010ff04a424 */ /* 0x000fe200078e00ff */
[----:B------:R-:W-:Y:S01]  /*3000*/  SHF.L.U32 R5, R12, 0x1f, RZ ;  /* 0x0000001f0c057819 */ /* 0x000fe200000006ff */
[----:B------:R-:W-:Y:S01]  /*3010*/  UIADD3 UR7, UPT, UPT, UR4, 0xa0, URZ ;  /* 0x000000a004077890 */ /* 0x000fe2000fffe0ff */
[----:B------:R1:W-:Y:S05]  /*3020*/  SYNCS.ARRIVE.TRANS64.RED.A1T0 RZ, [R2+URZ], RZ ;  /* 0x000000ff02ff79a7 */ /* 0x0003ea00081004ff */
[----:B------:R-:W-:Y:S01]  /*3030*/  IMAD.U32 R6, RZ, RZ, UR7 ;  /* 0x00000007ff067e24 */ /* 0x000fe2000f8e00ff */
[----:B------:R-:W2:Y:S04]  /*3040*/  SYNCS.PHASECHK.TRANS64.TRYWAIT P0, [UR4+0xb0], R5 ;  /* 0x0000b005ff0075a7 */ /* 0x000ea80008001104 */
[----:B------:R-:W-:Y:S01]  /*3050*/  PRMT R6, R0, 0x654, R6 ;  /* 0x0000065400067816 */ /* 0x000fe20000000006 */
[----:B-12---:R-:W-:Y:S06]  /*3060*/  @!P0 BRA `(.L_x_50) ;  /* 0x0000006000f48947 */ /* 0x006fec0003800000 */
.L_x_164:
[----:B------:R-:W-:Y:S01]  /*3070*/  ULEA UR8, UR5, UR6, 0x4 ;  /* 0x0000000605087291 */ /* 0x000fe2000f8e20ff */
[----:B------:R-:W-:Y:S01]  /*3080*/  SEL R3, R6, R3, !P2 ;  /* 0x0000000306037207 */ /* 0x000fe20005000000 */
[----:B------:R-:W-:Y:S01]  /*3090*/  UIADD3 UR9, UPT, UPT, UR4, 0xa0, URZ ;  /* 0x000000a004097890 */ /* 0x000fe2000fffe0ff */
[----:B-1----:R-:W-:Y:S01]  /*30a0*/  LEA R2, R11, UR6, 0x3 ;  /* 0x000000060b027c11 */ /* 0x002fe2000f8e18ff */
[----:B------:R-:W-:Y:S01]  /*30b0*/  UIADD3 UR8, UPT, UPT, UR8, 0x130, URZ ;  /* 0x0000013008087890 */ /* 0x000fe2000fffe0ff */
[----:B------:R1:W-:Y:S01]  /*30c0*/  @!P2 SYNCS.ARRIVE.TRANS64.RED RZ, [R3+URZ], R4 ;  /* 0x0000000403ffa9a7 */ /* 0x0003e200080004ff */
[----:B------:R-:W-:Y:S01]  /*30d0*/  UIADD3 UR4, UPT, UPT, UR5, 0x1, URZ ;  /* 0x0000000105047890 */ /* 0x000fe2000fffe0ff */
[----:B------:R-:W-:-:S03]  /*30e0*/  VIADD R8, R8, 0x1 ;  /* 0x0000000108087836 */ /* 0x000fc60000000000 */
[----:B------:R-:W-:Y:S02]  /*30f0*/  UISETP.NE.AND UP0, UPT, UR4, 0x2, UPT ;  /* 0x000000020400788c */ /* 0x000fe4000bf05270 */
[----:B------:R-:W-:Y:S01]  /*3100*/  ISETP.NE.AND P0, PT, R8, 0x2, PT ;  /* 0x000000020800780c */ /* 0x000fe20003f05270 */
[----:B------:R-:W-:Y:S06]  /*3110*/  UGETNEXTWORKID.BROADCAST [UR8], [UR9] ;  /* 0x00000000080073ca */ /* 0x000fec0008000100 */
[----:B------:R-:W-:Y:S02]  /*3120*/  USEL UR7, URZ, 0x1, UP0 ;  /* 0x00000001ff077887 */ /* 0x000fe40008000000 */
[----:B------:R-:W-:-:S04]  /*3130*/  USEL UR5, UR4, URZ, UP0 ;  /* 0x000000ff04057287 */ /* 0x000fc80008000000 */
[----:B------:R-:W-:Y:S02]  /*3140*/  LOP3.LUT R12, R12, UR7, RZ, 0x3c, !PT ;  /* 0x000000070c0c7c12 */ /* 0x000fe4000f8e3cff */
[----:B-1----:R-:W-:-:S04]  /*3150*/  SHF.L.U32 R4, R10, 0x1f, RZ ;  /* 0x0000001f0a047819 */ /* 0x002fc800000006ff */
[----:B------:R-:W1:Y:S02]  /*3160*/  SYNCS.PHASECHK.TRANS64.TRYWAIT P1, [R2+URZ+0xa0], R4 ;  /* 0x0000a004020075a7 */ /* 0x000e6400080211ff */
[----:B-1----:R-:W-:Y:S05]  /*3170*/  @!P1 BRA `(.L_x_51) ;  /* 0x0000006000c89947 */ /* 0x002fea0003800000 */
.L_x_165:
[C---:B-1----:R-:W-:Y:S01]  /*3180*/  LEA R4, R11.reuse, UR6, 0x4 ;  /* 0x000000060b047c11 */ /* 0x042fe2000f8e20ff */
[----:B------:R-:W-:Y:S01]  /*3190*/  VIADD R2, R2, 0xb0 ;  /* 0x000000b002027836 */ /* 0x000fe20000000000 */
[----:B------:R-:W-:Y:S01]  /*31a0*/  SEL R8, R8, RZ, P0 ;  /* 0x000000ff08087207 */ /* 0x000fe20000000000 */
[----:B------:R-:W-:-:S03]  /*31b0*/  VIADD R11, R11, 0x1 ;  /* 0x000000010b0b7836 */ /* 0x000fc60000000000 */
[----:B------:R-:W1:Y:S01]  /*31c0*/  LDS.128 R4, [R4+0x130] ;  /* 0x0001300004047984 */ /* 0x000e620000000c00 */
[----:B------:R-:W-:Y:S02]  /*31d0*/  PRMT R2, RZ, 0x654, R2 ;  /* 0x00000654ff027816 */ /* 0x000fe40000000002 */
[C---:B------:R-:W-:Y:S01]  /*31e0*/  ISETP.NE.AND P1, PT, R11.reuse, 0x2, PT ;  /* 0x000000020b00780c */ /* 0x040fe20003f25270 */
[----:B------:R-:W-:Y:S01]  /*31f0*/  @!PT LDS RZ, [RZ] ;  /* 0x00000000fffff984 */ /* 0x000fe20000000800 */
[----:B------:R-:W-:Y:S01]  /*3200*/  @!PT LDS RZ, [RZ] ;  /* 0x00000000fffff984 */ /* 0x000fe20000000800 */
[----:B------:R-:W-:Y:S01]  /*3210*/  @!PT LDS RZ, [RZ] ;  /* 0x00000000fffff984 */ /* 0x000fe20000000800 */
[----:B------:R-:W-:Y:S01]  /*3220*/  @!PT LDS RZ, [RZ] ;  /* 0x00000000fffff984 */ /* 0x000fe20000000800 */
[----:B------:R2:W-:Y:S06]  /*3230*/  MEMBAR.ALL.CTA ;  /* 0x0000000000007992 */ /* 0x0005ec0000008000 */
[----:B--2---:R-:W2:Y:S01]  /*3240*/  FENCE.VIEW.ASYNC.S ;  /* 0x00000000000073c6 */ /* 0x004ea20000000000 */
[----:B------:R-:W-:Y:S01]  /*3250*/  SEL R11, R11, RZ, P1 ;  /* 0x000000ff0b0b7207 */ /* 0x000fe20000800000 */
[----:B--2---:R2:W-:Y:S01]  /*3260*/  SYNCS.ARRIVE.TRANS64.RED.A1T0 RZ, [R2+URZ], RZ ;  /* 0x000000ff02ff79a7 */ /* 0x0045e200081004ff */
[----:B-1----:R-:W-:-:S02]  /*3270*/  LOP3.LUT P3, RZ, R6, 0x1, RZ, 0xc0, !PT ;  /* 0x0000000106ff7812 */ /* 0x002fc4000786c0ff */
[----:B------:R-:W-:-:S04]  /*3280*/  SEL R4, RZ, 0x1, P1 ;  /* 0x00000001ff047807 */ /* 0x000fc80000800000 */
[----:B------:R-:W-:Y:S02]  /*3290*/  LOP3.LUT R10, R10, R4, RZ, 0x3c, !PT ;  /* 0x000000040a0a7212 */ /* 0x000fe400078e3cff */
[----:B--2---:R-:W-:-:S04]  /*32a0*/  SEL R2, RZ, 0x1, P0 ;  /* 0x00000001ff027807 */ /* 0x004fc80000000000 */
[----:B------:R-:W-:Y:S01]  /*32b0*/  LOP3.LUT R9, R9, R2, RZ, 0x3c, !PT ;  /* 0x0000000209097212 */ /* 0x000fe200078e3cff */
[----:B------:R-:W-:Y:S06]  /*32c0*/  @P3 BRA `(.L_x_52) ;  /* 0xfffffffc002c3947 */ /* 0x000fec000383ffff */
[----:B------:R-:W-:Y:S01]  /*32d0*/  ULEA UR4, UR5, UR6, 0x3 ;  /* 0x0000000605047291 */ /* 0x000fe2000f8e18ff */
[----:B------:R-:W-:-:S08]  /*32e0*/  SHF.L.U32 R2, R12, 0x1f, RZ ;  /* 0x0000001f0c027819 */ /* 0x000fd000000006ff */
[----:B------:R-:W1:Y:S02]  /*32f0*/  SYNCS.PHASECHK.TRANS64 P0, [UR4+0xb0], R2 ;  /* 0x0000b002ff0075a7 */ /* 0x000e640008001004 */
[----:B-1----:R-:W-:Y:S05]  /*3300*/  @P0 BRA `(.L_x_53) ;  /* 0x0000000000080947 */ /* 0x002fea0003800000 */
[----:B------:R-:W1:Y:S02]  /*3310*/  SYNCS.PHASECHK.TRANS64.TRYWAIT P0, [UR4+0xb0], R2 ;  /* 0x0000b002ff0075a7 */ /* 0x000e640008001104 */
[----:B-1----:R-:W-:Y:S05]  /*3320*/  @!P0 BRA `(.L_x_54) ;  /* 0x0000006000708947 */ /* 0x002fea0003800000 */
.L_x_53:
[----:B------:R-:W-:-:S04]  /*3330*/  UIADD3 UR7, UPT, UPT, UR5, 0x1, URZ ;  /* 0x0000000105077890 */ /* 0x000fc8000fffe0ff */
[----:B------:R-:W-:-:S04]  /*3340*/  UISETP.NE.AND UP0, UPT, UR7, 0x2, UPT ;  /* 0x000000020700788c */ /* 0x000fc8000bf05270 */
[----:B------:R-:W-:Y:S02]  /*3350*/  USEL UR8, URZ, 0x1, UP0 ;  /* 0x00000001ff087887 */ /* 0x000fe40008000000 */
[----:B------:R-:W-:-:S04]  /*3360*/  USEL UR7, UR7, URZ, UP0 ;  /* 0x000000ff07077287 */ /* 0x000fc80008000000 */
[----:B------:R-:W-:Y:S01]  /*3370*/  ULEA UR7, UR7, UR6, 0x3 ;  /* 0x0000000607077291 */ /* 0x000fe2000f8e18ff */
[----:B-1----:R-:W-:-:S04]  /*3380*/  LOP3.LUT R2, R12, UR8, RZ, 0x3c, !PT ;  /* 0x000000080c027c12 */ /* 0x002fc8000f8e3cff */
[----:B------:R-:W-:-:S04]  /*3390*/  SHF.L.U32 R0, R2, 0x1f, RZ ;  /* 0x0000001f02007819 */ /* 0x000fc800000006ff */
[----:B------:R-:W1:Y:S02]  /*33a0*/  SYNCS.PHASECHK.TRANS64 P0, [UR7+0xb0], R0 ;  /* 0x0000b000ff0075a7 */ /* 0x000e640008001007 */
[----:B-1----:R-:W-:Y:S05]  /*33b0*/  @P0 EXIT ;  /* 0x000000000000094d */ /* 0x002fea0003800000 */
[----:B------:R-:W-:Y:S02]  /*33c0*/  SHF.L.U32 R2, R2, 0x1f, RZ ;  /* 0x0000001f02027819 */ /* 0x000fe400000006ff */
[----:B------:R-:W-:-:S07]  /*33d0*/  MOV R0, UR7 ;  /* 0x0000000700007c02 */ /* 0x000fce0008000f00 */
.L_x_55:
[----:B-1----:R1:W2:Y:S02]  /*33e0*/  SYNCS.PHASECHK.TRANS64.TRYWAIT P0, [R0+URZ+0xb0], R2 ;  /* 0x0000b002000075a7 */ /* 0x0022a400080011ff */
[----:B--2---:R-:W-:Y:S05]  /*33f0*/  @!P0 NANOSLEEP.SYNCS 0x989680 ;  /* 0x009896800000895d */ /* 0x004fea0003900000 */
[----:B------:R-:W2:Y:S02]  /*3400*/  @!P0 SYNCS.PHASECHK.TRANS64 P0, [R0+URZ+0xb0], R2 ;  /* 0x0000b002000085a7 */ /* 0x000ea400080010ff */
[----:B--2---:R-:W-:Y:S05]  /*3410*/  @P0 EXIT ;  /* 0x000000000000094d */ /* 0x004fea0003800000 */
[----:B------:R-:W-:Y:S05]  /*3420*/  BRA `(.L_x_55) ;  /* 0xfffffffc00ec7947 */ /* 0x000fea000383ffff */
.L_x_48:
[----:B------:R-:W-:Y:S05]  /*3430*/  BRA.U UP4, `(.L_x_56) ;  /* 0x0000001104d47547 */ /* 0x000fea000b800000 */
[----:B------:R-:W-:Y:S01]  /*3440*/  UMOV UR4, 0x40 ;  /* 0x0000004000047882 */ /* 0x000fe20000000000 */
[----:B------:R-:W-:Y:S01]  /*3450*/  NOP ;  /* 0x0000000000007918 */ /* 0x000fe20000000000 */
[----:B------:R-:W-:Y:S01]  /*3460*/  ULEA UR5, UR47, UR4, 0x18 ;  /* 0x000000042f057291 */ /* 0x000fe2000f8ec0ff */
[----:B------:R-:W-:Y:S02]  /*3470*/  UMOV UR6, 0x400 ;  /* 0x0000040000067882 */ /* 0x000fe40000000000 */
[----:B------:R-:W-:-:S06]  /*3480*/  ULEA UR6, UR47, UR6, 0x18 ;  /* 0x000000062f067291 */ /* 0x000fcc000f8ec0ff */
[----:B------:R-:W1:Y:S02]  /*3490*/  LDS.U8 R0, [UR5+0x1c] ;  /* 0x00001c05ff007984 */ /* 0x000e640008000000 */
[----:B-1----:R-:W-:-:S13]  /*34a0*/  ISETP.NE.AND P0, PT, R0, RZ, PT ;  /* 0x000000ff0000720c */ /* 0x002fda0003f05270 */
[----:B------:R-:W-:Y:S05]  /*34b0*/  @P0 BRA `(.L_x_57) ;  /* 0x0000000400080947 */ /* 0x000fea0003800000 */
[----:B------:R-:W-:Y:S02]  /*34c0*/  UISETP.NE.U32.AND UP1, UPT, UR46, 0x1, UPT ;  /* 0x000000012e00788c */ /* 0x000fe4000bf25070 */
[----:B------:R-:W-:-:S07]  /*34d0*/  UIADD3 UR7, UPT, UPT, UR5, 0x8, URZ ;  /* 0x0000000805077890 */ /* 0x000fce000fffe0ff */
[----:B------:R-:W-:Y:S05]  /*34e0*/  BRA.U !UP1, `(.L_x_58) ;  /* 0x00000001099c7547 */ /* 0x000fea000b800000 */
[----:B------:R-:W-:Y:S01]  /*34f0*/  ELECT P0, URZ, PT ;  /* 0x0000000000ff782f */ /* 0x000fe20003800000 */
[----:B------:R-:W-:-:S12]  /*3500*/  BSSY B0, `(.L_x_58) ;  /* 0x0000025000007945 */ /* 0x000fd80003800000 */
[----:B------:R-:W-:Y:S05]  /*3510*/  @!P0 BRA `(.L_x_59) ;  /* 0x00000000008c8947 */ /* 0x000fea0003800000 */
[----:B------:R-:W-:-:S05]  /*3520*/  UMOV UR4, 0x10 ;  /* 0x0000001000047882 */ /* 0x000fca0000000000 */
[----:B------:R-:W-:Y:S04]  /*3530*/  DEPBAR.LE SB1, 0x36 ;  /* 0x00009d800000791a */ /* 0x000fe80000000000 */
[----:B------:R-:W1:Y:S02]  /*3540*/  UTCATOMSWS.2CTA.FIND_AND_SET.ALIGN UP0, UR4, UR4 ;  /* 0x00000004000475e3 */ /* 0x000e640008200800 */
[----:B-1----:R-:W-:Y:S01]  /*3550*/  MOV R10, UR4 ;  /* 0x00000004000a7c02 */ /* 0x002fe20008000f00 */
[----:B------:R-:W-:Y:S06]  /*3560*/  BRA.U UP0, `(.L_x_60) ;  /* 0x0000000100187547 */ /* 0x000fec000b800000 */
.L_x_61:
[----:B------:R-:W-:Y:S05]  /*3570*/  NANOSLEEP 0x64 ;  /* 0x000000640000795d */ /* 0x000fea0003800000 */
[----:B------:R-:W-:-:S05]  /*3580*/  UMOV UR4, 0x10 ;  /* 0x0000001000047882 */ /* 0x000fca0000000000 */
[----:B------:R-:W-:Y:S04]  /*3590*/  DEPBAR.LE SB1, 0x36 ;  /* 0x00009d800000791a */ /* 0x000fe80000000000 */
[----:B------:R-:W1:Y:S02]  /*35a0*/  UTCATOMSWS.2CTA.FIND_AND_SET.ALIGN UP0, UR4, UR4 ;  /* 0x00000004000475e3 */ /* 0x000e640008200800 */
[----:B-1----:R-:W-:Y:S01]  /*35b0*/  MOV R10, UR4 ;  /* 0x00000004000a7c02 */ /* 0x002fe20008000f00 */
[----:B------:R-:W-:Y:S05]  /*35c0*/  BRA.U !UP0, `(.L_x_61) ;  /* 0xfffffffd08e87547 */ /* 0x000fea000b83ffff */
.L_x_60:
[----:B------:R-:W1:Y:S01]  /*35d0*/  LDS R6, [UR5+0x10] ;  /* 0x00001005ff067984 */ /* 0x000e620008000800 */
[----:B------:R-:W-:Y:S01]  /*35e0*/  IMAD.U32 R0, RZ, RZ, UR6 ;  /* 0x00000006ff007e24 */ /* 0x000fe2000f8e00ff */
[----:B------:R-:W-:-:S03]  /*35f0*/  MOV R4, UR48 ;  /* 0x0000003000047c02 */ /* 0x000fc60008000f00 */
[----:B------:R-:W-:Y:S01]  /*3600*/  VIADD R0, R0, 0x150 ;  /* 0x0000015000007836 */ /* 0x000fe20000000000 */
[----:B-1----:R-:W-:-:S04]  /*3610*/  SHF.L.U32 R6, R6, 0x1f, RZ ;  /* 0x0000001f06067819 */ /* 0x002fc800000006ff */
[----:B------:R-:W1:Y:S02]  /*3620*/  SYNCS.PHASECHK.TRANS64.TRYWAIT P0, [UR5+0x8], R6 ;  /* 0x00000806ff0075a7 */ /* 0x000e640008001105 */
[----:B-1----:R-:W-:Y:S05]  /*3630*/  @P0 BRA `(.L_x_62) ;  /* 0x0000000000080947 */ /* 0x002fea0003800000 */
[----:B------:R-:W1:Y:S02]  /*3640*/  SYNCS.PHASECHK.TRANS64.TRYWAIT P0, [UR5+0x8], R6 ;  /* 0x00000806ff0075a7 */ /* 0x000e640008001105 */
[----:B-1----:R-:W-:Y:S05]  /*3650*/  @!P0 BRA `(.L_x_63) ;  /* 0x0000005c00bc8947 */ /* 0x002fea0003800000 */
.L_x_62:
[----:B------:R-:W-:Y:S01]  /*3660*/  PRMT R4, R4, 0x654, R0 ;  /* 0x0000065404047816 */ /* 0x000fe20000000000 */
[----:B------:R-:W-:Y:S01]  /*3670*/  HFMA2 R0, -RZ, RZ, 0, 5.9604644775390625e-08 ;  /* 0x00000001ff007431 */ /* 0x000fe200000001ff */
[----:B------:R-:W-:Y:S01]  /*3680*/  UPRMT UR4, UR48, 0x654, UR7 ;  /* 0x0000065430047896 */ /* 0x000fe20008000007 */
[----:B------:R-:W-:Y:S02]  /*3690*/  IMAD.MOV.U32 R8, RZ, RZ, 0xffff ;  /* 0x0000ffffff087424 */ /* 0x000fe400078e00ff */
[----:B-1----:R-:W-:Y:S02]  /*36a0*/  IMAD.MOV.U32 R6, RZ, RZ, 0x4 ;  /* 0x00000004ff067424 */ /* 0x002fe400078e00ff */
[----:B------:R-:W-:Y:S01]  /*36b0*/  IMAD.SHL.U32 R9, R10, 0x20, RZ ;  /* 0x000000200a097824 */ /* 0x000fe200078e00ff */
[----:B------:R-:W-:Y:S02]  /*36c0*/  MOV R5, UR4 ;  /* 0x0000000400057c02 */ /* 0x000fe40008000f00 */
[-C--:B------:R-:W-:Y:S01]  /*36d0*/  SHF.L.U32 R8, R8, R10.reuse, RZ ;  /* 0x0000000a08087219 */ /* 0x080fe200000006ff */
[----:B------:R1:W-:Y:S01]  /*36e0*/  SYNCS.ARRIVE.TRANS64.RED RZ, [UR4], R6 ;  /* 0x00000006ffff79a7 */ /* 0x0003e20008000404 */
[----:B------:R-:W-:Y:S01]  /*36f0*/  SHF.L.U32 R7, R0, R10, RZ ;  /* 0x0000000a00077219 */ /* 0x000fe200000006ff */
[----:B------:R1:W-:Y:S04]  /*3700*/  STS [UR6+0x150], R9 ;  /* 0x00015009ff007988 */ /* 0x0003e80008000806 */
[----:B------:R1:W-:Y:S04]  /*3710*/  STAS [R4.64], R10 ;  /* 0x0000000a04007dbd */ /* 0x0003e8000c0008ff */
[----:B------:R1:W-:Y:S04]  /*3720*/  ATOMS.OR RZ, [UR5+0x14], R8 ;  /* 0x00001408ffff798c */ /* 0x0003e8000b000005 */
[----:B------:R1:W-:Y:S04]  /*3730*/  ATOMS.OR RZ, [UR5+0x18], R7 ;  /* 0x00001807ffff798c */ /* 0x0003e8000b000005 */
[----:B------:R1:W-:Y:S02]  /*3740*/  ATOMS.XOR RZ, [UR5+0x10], R0 ;  /* 0x00001000ffff798c */ /* 0x0003e4000b800005 */
.L_x_59:
[----:B------:R-:W-:Y:S05]  /*3750*/  BSYNC B0 ;  /* 0x0000000000007941 */ /* 0x000fea0003800000 */
.L_x_58:
[----:B------:R-:W-:Y:S05]  /*3760*/  BRA.U UP1, `(.L_x_64) ;  /* 0x00000001016c7547 */ /* 0x000fea000b800000 */
[----:B------:R-:W-:-:S03]  /*3770*/  UMOV UR4, 0xffffffff ;  /* 0xffffffff00047882 */ /* 0x000fc60000000000 */
[----:B------:R-:W-:Y:S05]  /*3780*/  BRA.DIV UR4, `(.L_x_65) ;  /* 0x0000005e04887947 */ /* 0x000fea000b800000 */
[----:B------:R-:W-:-:S13]  /*3790*/  ELECT P6, URZ, PT ;  /* 0x0000000000ff782f */ /* 0x000fda00038c0000 */
.L_x_169:
[----:B------:R-:W-:Y:S05]  /*37a0*/  @!P6 BRA `(.L_x_64) ;  /* 0x00000000005ce947 */ /* 0x000fea0003800000 */
[----:B-1----:R-:W1:Y:S02]  /*37b0*/  LDS R4, [UR5+0x10] ;  /* 0x00001005ff047984 */ /* 0x002e640008000800 */
[----:B-1----:R-:W-:-:S04]  /*37c0*/  SHF.L.U32 R4, R4, 0x1f, RZ ;  /* 0x0000001f04047819 */ /* 0x002fc800000006ff */
[----:B------:R-:W1:Y:S02]  /*37d0*/  SYNCS.PHASECHK.TRANS64.TRYWAIT P0, [UR5+0x8], R4 ;  /* 0x00000804ff0075a7 */ /* 0x000e640008001105 */
[----:B-1----:R-:W-:Y:S05]  /*37e0*/  @P0 BRA `(.L_x_66) ;  /* 0x0000000000080947 */ /* 0x002fea0003800000 */
[----:B------:R-:W1:Y:S02]  /*37f0*/  SYNCS.PHASECHK.TRANS64.TRYWAIT P0, [UR5+0x8], R4 ;  /* 0x00000804ff0075a7 */ /* 0x000e640008001105 */
[----:B-1----:R-:W-:Y:S05]  /*3800*/  @!P0 BRA `(.L_x_67) ;  /* 0x0000005c00888947 */ /* 0x002fea0003800000 */
.L_x_66:
[----:B------:R-:W2:Y:S01]  /*3810*/  LDS R6, [UR6+0x150] ;  /* 0x00015006ff067984 */ /* 0x000ea20008000800 */
[----:B-1----:R-:W-:Y:S02]  /*3820*/  HFMA2 R0, -RZ, RZ, 0, 5.9604644775390625e-08 ;  /* 0x00000001ff007431 */ /* 0x002fe400000001ff */
[----:B------:R-:W-:Y:S01]  /*3830*/  IMAD.MOV.U32 R4, RZ, RZ, 0xffff ;  /* 0x0000ffffff047424 */ /* 0x000fe200078e00ff */
[----:B------:R-:W-:Y:S01]  /*3840*/  UPRMT UR4, UR48, 0x654, UR7 ;  /* 0x0000065430047896 */ /* 0x000fe20008000007 */
[----:B--2---:R-:W-:-:S03]  /*3850*/  IMAD.SHL.U32 R5, R6, 0x20, RZ ;  /* 0x0000002006057824 */ /* 0x004fc600078e00ff */
[-C--:B------:R-:W-:Y:S02]  /*3860*/  SHF.L.U32 R4, R4, R6.reuse, RZ ;  /* 0x0000000604047219 */ /* 0x080fe400000006ff */
[----:B------:R-:W-:Y:S01]  /*3870*/  SHF.L.U32 R6, R0, R6, RZ ;  /* 0x0000000600067219 */ /* 0x000fe200000006ff */
[----:B------:R2:W-:Y:S04]  /*3880*/  STS [UR6+0x150], R5 ;  /* 0x00015005ff007988 */ /* 0x0005e80008000806 */
[----:B------:R2:W-:Y:S04]  /*3890*/  ATOMS.OR RZ, [UR5+0x14], R4 ;  /* 0x00001404ffff798c */ /* 0x0005e8000b000005 */
[----:B------:R2:W-:Y:S01]  /*38a0*/  ATOMS.OR RZ, [UR5+0x18], R6 ;  /* 0x00001806ffff798c */ /* 0x0005e2000b000005 */
[----:B------:R-:W-:Y:S03]  /*38b0*/  SYNCS.ARRIVE.TRANS64.RED.A1T0 RZ, [UR4], RZ ;  /* 0x000000ffffff79a7 */ /* 0x000fe60008100404 */
[----:B------:R2:W-:Y:S01]  /*38c0*/  ATOMS.XOR RZ, [UR5+0x10], R0 ;  /* 0x00001000ffff798c */ /* 0x0005e2000b800005 */
[----:B------:R-:W-:Y:S05]  /*38d0*/  BRA `(.L_x_64) ;  /* 0x0000000000107947 */ /* 0x000fea0003800000 */
.L_x_57:
[----:B------:R-:W-:Y:S02]  /*38e0*/  MOV R0, 0xffffffff ;  /* 0xffffffff00007802 */ /* 0x000fe40000000f00 */
[----:B------:R-:W-:-:S03]  /*38f0*/  MOV R4, 0x3920 ;  /* 0x0000392000047802 */ /* 0x000fc60000000f00 */
[----:B------:R1:W-:Y:S04]  /*3900*/  STS [UR6+0x150], R0 ;  /* 0x00015000ff007988 */ /* 0x0003e80008000806 */
[----:B-1---5:R-:W-:Y:S05]  /*3910*/  CALL.REL.NOINC `($__internal_1_$__cuda_sm10x_tcgen05_guardrail_trap_phase_invalid_during_alloc) ;  /* 0x00000064005c7944 */ /* 0x022fea0003c00000 */
.L_x_64:
[----:B------:R-:W-:Y:S05]  /*3920*/  WARPSYNC.ALL ;  /* 0x0000000000007948 */ /* 0x000fea0003800000 */
[----:B------:R-:W3:Y:S01]  /*3930*/  S2UR UR4, SR_CgaCtaId ;  /* 0x00000000000479c3 */ /* 0x000ee20000008800 */
[----:B------:R-:W-:Y:S01]  /*3940*/  UMOV UR26, 0x400 ;  /* 0x00000400001a7882 */ /* 0x000fe20000000000 */
[----:B------:R-:W-:-:S06]  /*3950*/  NOP ;  /* 0x0000000000007918 */ /* 0x000fcc0000000000 */
[----:B------:R-:W-:Y:S06]  /*3960*/  BAR.ARV 0x6, 0xa0 ;  /* 0x0182800000007b1d */ /* 0x000fec0000002000 */
[----:B------:R-:W4:Y:S01]  /*3970*/  LDCU UR6, c[0x0][0x38c] ;  /* 0x00007180ff0677ac */ /* 0x000f220008000800 */
[----:B------:R-:W-:Y:S01]  /*3980*/  LOP3.LUT R3, R3, 0xffff, RZ, 0xc0, !PT ;  /* 0x0000ffff03037812 */ /* 0x000fe200078ec0ff */
[----:B-1----:R-:W-:Y:S01]  /*3990*/  IMAD.MOV.U32 R9, RZ, RZ, 0x1 ;  /* 0x00000001ff097424 */ /* 0x002fe200078e00ff */
[----:B------:R-:W-:Y:S01]  /*39a0*/  LOP3.LUT R2, R2, 0xffff, RZ, 0xc0, !PT ;  /* 0x0000ffff02027812 */ /* 0x000fe200078ec0ff */
[----:B------:R-:W-:Y:S01]  /*39b0*/  IMAD.MOV.U32 R8, RZ, RZ, RZ ;  /* 0x000000ffff087224 */ /* 0x000fe200078e00ff */
[----:B------:R-:W-:Y:S01]  /*39c0*/  R2UR UR28, R3 ;  /* 0x00000000031c72ca */ /* 0x000fe200000e0000 */
[----:B------:R-:W-:Y:S01]  /*39d0*/  UMOV UR32, URZ ;  /* 0x000000ff00207c82 */ /* 0x000fe20008000000 */
[----:B------:R-:W-:-:S02]  /*39e0*/  R2UR UR42, R2 ;  /* 0x00000000022a72ca */ /* 0x000fc400000e0000 */
[----:B------:R-:W-:Y:S01]  /*39f0*/  CS2R R2, SRZ ;  /* 0x0000000000027805 */ /* 0x000fe2000001ff00 */
[----:B------:R-:W-:Y:S01]  /*3a00*/  UMOV UR23, URZ ;  /* 0x000000ff00177c82 */ /* 0x000fe20008000000 */
[----:B---3--:R-:W-:Y:S01]  /*3a10*/  ULEA UR26, UR4, UR26, 0x18 ;  /* 0x0000001a041a7291 */ /* 0x008fe2000f8ec0ff */
[----:B------:R-:W-:Y:S01]  /*3a20*/  UMOV UR22, URZ ;  /* 0x000000ff00167c82 */ /* 0x000fe20008000000 */
[----:B------:R-:W-:Y:S02]  /*3a30*/  UISETP.NE.AND UP3, UPT, UR46, URZ, UPT ;  /* 0x000000ff2e00728c */ /* 0x000fe4000bf65270 */
[----:B------:R-:W-:Y:S02]  /*3a40*/  UIADD3 UR4, UPT, UPT, UR26, 0x4300, URZ ;  /* 0x000043001a047890 */ /* 0x000fe4000fffe0ff */
[----:B------:R-:W-:-:S03]  /*3a50*/  UIADD3 UR5, UPT, UPT, UR26, 0xe300, URZ ;  /* 0x0000e3001a057890 */ /* 0x000fc6000fffe0ff */
[----:B--2---:R-:W1:Y:S01]  /*3a60*/  LDS R0, [UR26+0x150] ;  /* 0x0001501aff007984 */ /* 0x004e620008000800 */
[----:B----4-:R-:W-:Y:S02]  /*3a70*/  UIADD3 UR6, UPT, UPT, UR6, 0x3f, URZ ;  /* 0x0000003f06067890 */ /* 0x010fe4000fffe0ff */
[----:B------:R-:W-:Y:S02]  /*3a80*/  USHF.R.U32.HI UR30, URZ, 0x4, UR4 ;  /* 0x00000004ff1e7899 */ /* 0x000fe40008011604 */
[----:B------:R-:W-:Y:S02]  /*3a90*/  USHF.R.S32.HI UR33, URZ, 0x1f, UR6 ;  /* 0x0000001fff217899 */ /* 0x000fe40008011406 */
[----:B------:R-:W-:Y:S02]  /*3aa0*/  USHF.R.U32.HI UR4, URZ, 0x4, UR5 ;  /* 0x00000004ff047899 */ /* 0x000fe40008011605 */
[----:B------:R-:W-:Y:S02]  /*3ab0*/  ULEA.HI UR33, UR33, UR6, URZ, 0x6 ;  /* 0x0000000621217291 */ /* 0x000fe4000f8f30ff */
[----:B------:R-:W-:-:S02]  /*3ac0*/  ULOP3.LUT UR4, UR4, 0x3fff, URZ, 0xc0, !UPT ;  /* 0x00003fff04047892 */ /* 0x000fc4000f8ec0ff */
[----:B------:R-:W-:Y:S01]  /*3ad0*/  USHF.R.S32.HI UR33, URZ, 0x6, UR33 ;  /* 0x00000006ff217899 */ /* 0x000fe20008011421 */
[----:B------:R-:W-:Y:S01]  /*3ae0*/  UMOV UR40, 0x0 ;  /* 0x0000000000287882 */ /* 0x000fe20000000000 */
[----:B------:R-:W-:Y:S02]  /*3af0*/  UMOV UR41, 0x8208010 ;  /* 0x0820801000297882 */ /* 0x000fe40000000000 */
[----:B------:R-:W-:Y:S02]  /*3b00*/  UISETP.LT.AND UP0, UPT, UR33, 0x1, UPT ;  /* 0x000000012100788c */ /* 0x000fe4000bf01270 */
[----:B------:R-:W-:Y:S02]  /*3b10*/  ULOP3.LUT UR30, UR30, 0x3fff, URZ, 0xc0, !UPT ;  /* 0x00003fff1e1e7892 */ /* 0x000fe4000f8ec0ff */
[----:B------:R-:W-:Y:S02]  /*3b20*/  ULOP3.LUT UR29, UR4, 0x10000, URZ, 0xfc, !UPT ;  /* 0x00010000041d7892 */ /* 0x000fe4000f8efcff */
[----:B------:R-:W-:Y:S01]  /*3b30*/  USEL UR43, UR33, 0x1, !UP0 ;  /* 0x00000001212b7887 */ /* 0x000fe2000c000000 */
[----:B------:R-:W-:Y:S01]  /*3b40*/  UMOV UR38, 0x0 ;  /* 0x0000000000267882 */ /* 0x000fe20000000000 */
[----:B------:R-:W-:Y:S01]  /*3b50*/  UMOV UR39, 0x8208010 ;  /* 0x0820801000277882 */ /* 0x000fe20000000000 */
[----:B------:R-:W-:Y:S01]  /*3b60*/  UMOV UR36, 0x0 ;  /* 0x0000000000247882 */ /* 0x000fe20000000000 */
[----:B------:R-:W-:Y:S01]  /*3b70*/  UMOV UR37, 0x8208010 ;  /* 0x0820801000257882 */ /* 0x000fe20000000000 */
[----:B------:R-:W-:Y:S01]  /*3b80*/  UMOV UR34, 0x0 ;  /* 0x0000000000227882 */ /* 0x000fe20000000000 */
[----:B------:R-:W-:Y:S01]  /*3b90*/  UMOV UR35, 0x8208010 ;  /* 0x0820801000237882 */ /* 0x000fe20000000000 */
[----:B-1----:R-:W-:-:S15]  /*3ba0*/  R2UR UR44, R0 ;  /* 0x00000000002c72ca */ /* 0x002fde00000e0000 */
.L_x_75:
[C---:B------:R-:W-:Y:S02]  /*3bb0*/  LEA R0, R8.reuse, UR26, 0x3 ;  /* 0x0000001a08007c11 */ /* 0x040fe4000f8e18ff */
[----:B------:R-:W-:Y:S02]  /*3bc0*/  SHF.L.U32 R4, R3, 0x1f, RZ ;  /* 0x0000001f03047819 */ /* 0x000fe400000006ff */
[----:B------:R-:W-:Y:S02]  /*3bd0*/  LEA R5, R8, UR26, 0x4 ;  /* 0x0000001a08057c11 */ /* 0x000fe4000f8e20ff */
[----:B------:R-:W1:Y:S02]  /*3be0*/  SYNCS.PHASECHK.TRANS64.TRYWAIT P0, [R0+URZ+0xa0], R4 ;  /* 0x0000a004000075a7 */ /* 0x000e6400080011ff */
[----:B-1-3--:R-:W-:Y:S05]  /*3bf0*/  @!P0 BRA `(.L_x_68) ;  /* 0x0000005800a48947 */ /* 0x00afea0003800000 */
.L_x_170:
[----:B-1----:R-:W1:Y:S01]  /*3c00*/  LDS.128 R4, [R5+0x130] ;  /* 0x0001300005047984 */ /* 0x002e620000000c00 */
[----:B------:R-:W-:Y:S02]  /*3c10*/  VIADD R0, R0, 0xb0 ;  /* 0x000000b000007836 */ /* 0x000fe40000000000 */
[----:B------:R-:W-:Y:S01]  /*3c20*/  VIADD R8, R8, 0x1 ;  /* 0x0000000108087836 */ /* 0x000fe20000000000 */
[----:B------:R-:W-:Y:S01]  /*3c30*/  @!PT LDS RZ, [RZ] ;  /* 0x00000000fffff984 */ /* 0x000fe20000000800 */
[----:B------:R-:W-:Y:S01]  /*3c40*/  @!PT LDS RZ, [RZ] ;  /* 0x00000000fffff984 */ /* 0x000fe20000000800 */
[----:B------:R-:W-:Y:S01]  /*3c50*/  @!PT LDS RZ, [RZ] ;  /* 0x00000000fffff984 */ /* 0x000fe20000000800 */
[----:B------:R-:W-:Y:S01]  /*3c60*/  @!PT LDS RZ, [RZ] ;  /* 0x00000000fffff984 */ /* 0x000fe20000000800 */
[----:B------:R2:W-:Y:S06]  /*3c70*/  MEMBAR.ALL.CTA ;  /* 0x0000000000007992 */ /* 0x0005ec0000008000 */
[----:B--2---:R-:W2:Y:S01]  /*3c80*/  FENCE.VIEW.ASYNC.S ;  /* 0x00000000000073c6 */ /* 0x004ea20000000000 */
[----:B------:R-:W-:-:S04]  /*3c90*/  PRMT R0, RZ, 0x654, R0 ;  /* 0x00000654ff007816 */ /* 0x000fc80000000000 */
[----:B--2---:R2:W-:Y:S01]  /*3ca0*/  SYNCS.ARRIVE.TRANS64.RED.A1T0 RZ, [R0+URZ], RZ ;  /* 0x000000ff00ff79a7 */ /* 0x0045e200081004ff */
[----:B-1----:R-:W-:Y:S01]  /*3cb0*/  LOP3.LUT P1, RZ, R6, 0x1, RZ, 0xc0, !PT ;  /* 0x0000000106ff7812 */ /* 0x002fe2000782c0ff */
[----:B--2---:R-:W-:-:S12]  /*3cc0*/  BRA.U UP3, `(.L_x_69) ;  /* 0x0000000503087547 */ /* 0x004fd8000b800000 */
[----:B------:R-:W1:Y:S01]  /*3cd0*/  LDCU UR4, c[0x0][0x38c] ;  /* 0x00007180ff0477ac */ /* 0x000e620008000800 */
[----:B------:R-:W-:Y:S02]  /*3ce0*/  PLOP3.LUT P2, PT, PT, PT, PT, 0x80, 0x8 ;  /* 0x000000000008781c */ /* 0x000fe40003f4f070 */
[----:B------:R-:W-:Y:S01]  /*3cf0*/  SHF.L.U32 R4, R9, 0x1f, RZ ;  /* 0x0000001f09047819 */ /* 0x000fe200000006ff */
[----:B------:R-:W-:Y:S02]  /*3d00*/  ULEA UR31, UR32, UR26, 0x3 ;  /* 0x0000001a201f7291 */ /* 0x000fe4000f8e18ff */
[----:B------:R-:W-:Y:S02]  /*3d10*/  ULEA UR11, UR32, UR44, 0x6 ;  /* 0x0000002c200b7291 */ /* 0x000fe4000f8e30ff */
[----:B-1----:R-:W-:-:S06]  /*3d20*/  UISETP.GE.AND UP0, UPT, UR4, 0x1, UPT ;  /* 0x000000010400788c */ /* 0x002fcc000bf06270 */
[----:B------:R-:W-:-:S05]  /*3d30*/  PLOP3.LUT P0, PT, PT, PT, UP0, 0x80, 0x8 ;  /* 0x000000000008781c */ /* 0x000fca0003f0f008 */
[----:B------:R-:W-:-:S08]  /*3d40*/  @UP0 ULEA UR4, UR23, UR26, 0x3 ;  /* 0x0000001a17040291 */ /* 0x000fd0000f8e18ff */
[----:B------:R-:W-:-:S04]  /*3d50*/  @P0 SHF.L.U32 R0, R2, 0x1f, RZ ;  /* 0x0000001f02000819 */ /* 0x000fc800000006ff */
[----:B------:R1:W2:Y:S01]  /*3d60*/  @P0 SYNCS.PHASECHK.TRANS64.TRYWAIT P2, [UR4], R0 ;  /* 0x00000000ff0005a7 */ /* 0x0002a20008041104 */
[----:B------:R-:W3:Y:S02]  /*3d70*/  SYNCS.PHASECHK.TRANS64.TRYWAIT P0, [UR31+0xe0], R4 ;  /* 0x0000e004ff0075a7 */ /* 0x000ee4000800111f */
[----:B-123--:R-:W-:Y:S05]  /*3d80*/  @!P0 BRA `(.L_x_70) ;  /* 0x0000005800548947 */ /* 0x00efea0003800000 */
.L_x_172:
[----:B------:R-:W-:Y:S01]  /*3d90*/  UMOV UR27, UR22 ;  /* 0x00000016001b7c82 */ /* 0x000fe20008000000 */
[----:B------:R-:W-:Y:S05]  /*3da0*/  BRA.U !UP0, `(.L_x_71) ;  /* 0x0000000108c07547 */ /* 0x000fea000b800000 */
[----:B------:R-:W-:Y:S02]  /*3db0*/  UIADD3 UR27, UPT, UPT, UR43, UR22, URZ ;  /* 0x000000162b1b7290 */ /* 0x000fe4000fffe0ff */
[----:B------:R-:W-:Y:S01]  /*3dc0*/  UPLOP3.LUT UP2, UPT, UPT, UPT, UPT, 0x40, 0x4 ;  /* 0x000000000004789c */ /* 0x000fe20003f4e870 */
[----:B------:R-:W-:Y:S01]  /*3dd0*/  UMOV UR24, UR33 ;  /* 0x0000002100187c82 */ /* 0x000fe20008000000 */
[----:B------:R-:W-:-:S09]  /*3de0*/  UMOV UR10, UR23 ;  /* 0x00000017000a7c82 */ /* 0x000fd20008000000 */
.L_x_74:
[----:B--2---:R-:W-:Y:S01]  /*3df0*/  ULEA UR5, UR10, UR26, 0x3 ;  /* 0x0000001a0a057291 */ /* 0x004fe2000f8e18ff */
[----:B---3--:R-:W-:Y:S11]  /*3e00*/  @P2 BRA `(.L_x_72) ;  /* 0x00000000000c2947 */ /* 0x008ff60003800000 */
[----:B-1----:R-:W-:Y:S04]  /*3e10*/  SHF.L.U32 R4, R2, 0x1f, RZ ;  /* 0x0000001f02047819 */ /* 0x002fe800000006ff */
[----:B------:R-:W1:Y:S02]  /*3e20*/  SYNCS.PHASECHK.TRANS64.TRYWAIT P0, [UR5], R4 ;  /* 0x00000004ff0075a7 */ /* 0x000e640008001105 */
[----:B-1----:R-:W-:Y:S05]  /*3e30*/  @!P0 BRA `(.L_x_73) ;  /* 0x0000005800408947 */ /* 0x002fea0003800000 */
.L_x_72:
[----:B------:R-:W-:Y:S01]  /*3e40*/  UISETP.NE.AND UP0, UPT, UR24, 0x1, UPT ;  /* 0x000000011800788c */ /* 0x000fe2000bf05270 */
[----:B------:R-:W-:Y:S01]  /*3e50*/  PLOP3.LUT P2, PT, PT, PT, PT, 0x80, 0x8 ;  /* 0x000000000008781c */ /* 0x000fe20003f4f070 */
[----:B------:R-:W-:Y:S02]  /*3e60*/  UIADD3 UR4, UPT, UPT, UR10, 0x1, URZ ;  /* 0x000000010a047890 */ /* 0x000fe4000fffe0ff */
[----:B------:R-:W-:Y:S02]  /*3e70*/  UIADD3 UR25, UPT, UPT, UR5, 0x28, URZ ;  /* 0x0000002805197890 */ /* 0x000fe4000fffe0ff */
[----:B------:R-:W-:Y:S01]  /*3e80*/  UISETP.NE.AND UP1, UPT, UR4, 0x5, UPT ;  /* 0x000000050400788c */ /* 0x000fe2000bf25270 */
[----:B------:R-:W-:Y:S01]  /*3e90*/  PLOP3.LUT P0, PT, PT, PT, UP0, 0x80, 0x8 ;  /* 0x000000000008781c */ /* 0x000fe20003f0f008 */
[----:B------:R-:W-:Y:S02]  /*3ea0*/  UIADD3 UR22, UPT, UPT, UR22, 0x1, URZ ;  /* 0x0000000116167890 */ /* 0x000fe4000fffe0ff */
[----:B------:R-:W-:Y:S02]  /*3eb0*/  USEL UR6, URZ, 0x1, UP1 ;  /* 0x00000001ff067887 */ /* 0x000fe40008800000 */
[----:B------:R-:W-:Y:S02]  /*3ec0*/  USEL UR23, UR4, URZ, UP1 ;  /* 0x000000ff04177287 */ /* 0x000fe40008800000 */
[----:B------:R-:W-:Y:S02]  /*3ed0*/  UIADD3 UR24, UPT, UPT, UR24, -0x1, URZ ;  /* 0xffffffff18187890 */ /* 0x000fe4000fffe0ff */
[----:B------:R-:W-:Y:S01]  /*3ee0*/  @UP0 ULEA UR4, UR23, UR26, 0x3 ;  /* 0x0000001a17040291 */ /* 0x000fe2000f8e18ff */
[----:B------:R-:W-:Y:S01]  /*3ef0*/  LOP3.LUT R2, R2, UR6, RZ, 0x3c, !PT ;  /* 0x0000000602027c12 */ /* 0x000fe2000f8e3cff */
[----:B------:R-:W-:Y:S02]  /*3f00*/  ULEA UR6, UR10, UR30, 0x9 ;  /* 0x0000001e0a067291 */ /* 0x000fe4000f8e48ff */
[----:B------:R-:W-:Y:S01]  /*3f10*/  UISETP.NE.AND UP0, UPT, UR22, UR27, UPT ;  /* 0x0000001b1600728c */ /* 0x000fe2000bf05270 */
[----:B-1----:R-:W-:Y:S01]  /*3f20*/  @P0 SHF.L.U32 R0, R2, 0x1f, RZ ;  /* 0x0000001f02000819 */ /* 0x002fe200000006ff */
[----:B------:R-:W-:Y:S02]  /*3f30*/  UIADD3 UR20, UPT, UPT, UR6, 0x80, URZ ;  /* 0x0000008006147890 */ /* 0x000fe4000fffe0ff */
[----:B------:R-:W-:Y:S01]  /*3f40*/  UIADD3 UR16, UPT, UPT, UR6, 0x100, URZ ;  /* 0x0000010006107890 */ /* 0x000fe2000fffe0ff */
[----:B------:R2:W3:Y:S01]  /*3f50*/  @P0 SYNCS.PHASECHK.TRANS64.TRYWAIT P2, [UR4], R0 ;  /* 0x00000000ff0005a7 */ /* 0x0004e20008041104 */
[----:B------:R-:W-:Y:S02]  /*3f60*/  ULEA UR4, UR10, UR29, 0x9 ;  /* 0x0000001d0a047291 */ /* 0x000fe4000f8e48ff */
[----:B------:R-:W-:Y:S02]  /*3f70*/  UIADD3 UR12, UPT, UPT, UR6, 0x180, URZ ;  /* 0x00000180060c7890 */ /* 0x000fe4000fffe0ff */
[----:B------:R-:W-:Y:S02]  /*3f80*/  UIADD3 UR18, UPT, UPT, UR4, 0x2, URZ ;  /* 0x0000000204127890 */ /* 0x000fe4000fffe0ff */
[----:B------:R-:W-:Y:S02]  /*3f90*/  UIADD3 UR14, UPT, UPT, UR4, 0x4, URZ ;  /* 0x00000004040e7890 */ /* 0x000fe4000fffe0ff */
[----:B------:R-:W-:Y:S01]  /*3fa0*/  UIADD3 UR8, UPT, UPT, UR4, 0x6, URZ ;  /* 0x0000000604087890 */ /* 0x000fe2000fffe0ff */
[----:B------:R-:W-:Y:S01]  /*3fb0*/  UMOV UR7, 0x40004040 ;  /* 0x4000404000077882 */ /* 0x000fe20000000000 */
[----:B------:R-:W-:Y:S01]  /*3fc0*/  UMOV UR5, 0x40004040 ;  /* 0x4000404000057882 */ /* 0x000fe20000000000 */
[----:B------:R-:W-:Y:S01]  /*3fd0*/  UMOV UR21, 0x40004040 ;  /* 0x4000404000157882 */ /* 0x000fe20000000000 */
[----:B------:R2:W-:Y:S01]  /*3fe0*/  UTCHMMA.2CTA gdesc[UR6], gdesc[UR4], tmem[UR11], tmem[UR40], idesc[UR41], UP2 ;  /* 0x00ff2804060075ea */ /* 0x0005e2000920000b */
[----:B------:R-:W-:Y:S01]  /*3ff0*/  UPLOP3.LUT UP2, UPT, UPT, UPT, UPT, 0x80, 0x8 ;  /* 0x000000000008789c */ /* 0x000fe20003f4f070 */
[----:B------:R-:W-:Y:S01]  /*4000*/  UMOV UR19, 0x40004040 ;  /* 0x4000404000137882 */ /* 0x000fe20000000000 */
[----:B------:R-:W-:Y:S01]  /*4010*/  UMOV UR17, 0x40004040 ;  /* 0x4000404000117882 */ /* 0x000fe20000000000 */
[----:B------:R2:W-:Y:S01]  /*4020*/  UTCHMMA.2CTA gdesc[UR20], gdesc[UR18], tmem[UR11], tmem[UR38], idesc[UR39], UPT ;  /* 0x00ff2612140075ea */ /* 0x0005e2000ba0000b */
[----:B------:R-:W-:Y:S01]  /*4030*/  UMOV UR15, 0x40004040 ;  /* 0x40004040000f7882 */ /* 0x000fe20000000000 */
[----:B------:R-:W-:Y:S01]  /*4040*/  UMOV UR13, 0x40004040 ;  /* 0x40004040000d7882 */ /* 0x000fe20000000000 */
[----:B------:R-:W-:Y:S01]  /*4050*/  UMOV UR9, 0x40004040 ;  /* 0x4000404000097882 */ /* 0x000fe20000000000 */
[----:B------:R2:W-:Y:S01]  /*4060*/  UTCHMMA.2CTA gdesc[UR16], gdesc[UR14], tmem[UR11], tmem[UR36], idesc[UR37], UPT ;  /* 0x00ff240e100075ea */ /* 0x0005e2000ba0000b */
[----:B------:R2:W-:Y:S01]  /*4070*/  UTCHMMA.2CTA gdesc[UR12], gdesc[UR8], tmem[UR11], tmem[UR34], idesc[UR35], UPT ;  /* 0x00ff22080c0075ea */ /* 0x0005e2000ba0000b */
[----:B------:R2:W-:Y:S01]  /*4080*/  UTCBAR.2CTA.MULTICAST [UR25], URZ, UR28 ;  /* 0x000000ff190073e9 */ /* 0x0005e2000820081c */
[----:B------:R-:W-:Y:S01]  /*4090*/  UMOV UR10, UR23 ;  /* 0x00000017000a7c82 */ /* 0x000fe20008000000 */
[----:B------:R-:W-:Y:S05]  /*40a0*/  BRA.U UP0, `(.L_x_74) ;  /* 0xfffffffd00507547 */ /* 0x000fea000b83ffff */
.L_x_71:
[----:B--2---:R-:W-:Y:S01]  /*40b0*/  UIADD3 UR4, UPT, UPT, UR31, 0xc0, URZ ;  /* 0x000000c01f047890 */ /* 0x004fe2000fffe0ff */
[----:B------:R-:W-:-:S08]  /*40c0*/  UMOV UR22, UR27 ;  /* 0x0000001b00167c82 */ /* 0x000fd00008000000 */
[----:B------:R2:W-:Y:S01]  /*40d0*/  UTCBAR.2CTA.MULTICAST [UR4], URZ, UR42 ;  /* 0x000000ff040073e9 */ /* 0x0005e2000820082a */
[----:B------:R-:W-:Y:S02]  /*40e0*/  NOP ;  /* 0x0000000000007918 */ /* 0x000fe40000000000 */
.L_x_69:
[----:B--2---:R-:W-:Y:S01]  /*40f0*/  UIADD3 UR4, UPT, UPT, UR32, 0x1, URZ ;  /* 0x0000000120047890 */ /* 0x004fe2000fffe0ff */
[----:B------:R-:W-:-:S03]  /*4100*/  ISETP.NE.AND P0, PT, R8, 0x2, PT ;  /* 0x000000020800780c */ /* 0x000fc60003f05270 */
[----:B------:R-:W-:Y:S01]  /*4110*/  UISETP.NE.AND UP0, UPT, UR4, 0x4, UPT ;  /* 0x000000040400788c */ /* 0x000fe2000bf05270 */
[----:B-1----:R-:W-:Y:S02]  /*4120*/  SEL R0, RZ, 0x1, P0 ;  /* 0x00000001ff007807 */ /* 0x002fe40000000000 */
[----:B------:R-:W-:Y:S01]  /*4130*/  SEL R8, R8, RZ, P0 ;  /* 0x000000ff08087207 */ /* 0x000fe20000000000 */
[----:B------:R-:W-:Y:S01]  /*4140*/  USEL UR5, URZ, 0x1, UP0 ;  /* 0x00000001ff057887 */ /* 0x000fe20008000000 */
[----:B------:R-:W-:Y:S01]  /*4150*/  LOP3.LUT R3, R3, R0, RZ, 0x3c, !PT ;  /* 0x0000000003037212 */ /* 0x000fe200078e3cff */
[----:B------:R-:W-:-:S04]  /*4160*/  USEL UR32, UR4, URZ, UP0 ;  /* 0x000000ff04207287 */ /* 0x000fc80008000000 */
[----:B------:R-:W-:Y:S01]  /*4170*/  LOP3.LUT R9, R9, UR5, RZ, 0x3c, !PT ;  /* 0x0000000509097c12 */ /* 0x000fe2000f8e3cff */
[----:B------:R-:W-:Y:S07]  /*4180*/  @P1 BRA `(.L_x_75) ;  /* 0xfffffff800881947 */ /* 0x000fee000383ffff */
[----:B------:R-:W1:Y:S01]  /*4190*/  S2UR UR8, SR_CgaCtaId ;  /* 0x00000000000879c3 */ /* 0x000e620000008800 */
[----:B------:R-:W-:Y:S01]  /*41a0*/  ELECT P0, URZ, PT ;  /* 0x0000000000ff782f */ /* 0x000fe20003800000 */
[----:B------:R-:W-:Y:S01]  /*41b0*/  HFMA2 R0, -RZ, RZ, 0, 5.9604644775390625e-08 ;  /* 0x00000001ff007431 */ /* 0x000fe200000001ff */
[----:B------:R-:W-:-:S05]  /*41c0*/  UMOV UR4, 0x40 ;  /* 0x0000004000047882 */ /* 0x000fca0000000000 */
[----:B------:R-:W-:Y:S01]  /*41d0*/  UVIRTCOUNT.DEALLOC.SMPOOL 0x80 ;  /* 0x000000800000784c */ /* 0x000fe20000000000 */
[----:B------:R-:W-:Y:S02]  /*41e0*/  UISETP.NE.AND UP1, UPT, UR46, URZ, UPT ;  /* 0x000000ff2e00728c */ /* 0x000fe4000bf25270 */
[----:B-1----:R-:W-:-:S09]  /*41f0*/  ULEA UR8, UR8, UR4, 0x18 ;  /* 0x0000000408087291 */ /* 0x002fd2000f8ec0ff */
[----:B------:R1:W-:Y:S01]  /*4200*/  @P0 STS.U8 [UR8+0x1c], R0 ;  /* 0x00001c00ff000988 */ /* 0x0003e20008000008 */
[----:B------:R-:W-:Y:S05]  /*4210*/  BRA.U UP1, `(.L_x_76) ;  /* 0x0000000101a07547 */ /* 0x000fea000b800000 */
[----:B------:R-:W-:Y:S01]  /*4220*/  UIADD3 UR7, UPT, UPT, UR26, 0xe0, URZ ;  /* 0x000000e01a077890 */ /* 0x000fe2000fffe0ff */
[----:B------:R-:W-:-:S03]  /*4230*/  SHF.L.U32 R2, R9, 0x1f, RZ ;  /* 0x0000001f09027819 */ /* 0x000fc600000006ff */
[----:B------:R-:W-:-:S09]  /*4240*/  ULEA UR4, UR32, UR7, 0x3 ;  /* 0x0000000720047291 */ /* 0x000fd2000f8e18ff */
[----:B------:R-:W2:Y:S02]  /*4250*/  SYNCS.PHASECHK.TRANS64.TRYWAIT P0, [UR4], R2 ;  /* 0x00000002ff0075a7 */ /* 0x000ea40008001104 */
[----:B--2---:R-:W-:Y:S05]  /*4260*/  @!P0 BRA `(.L_x_77) ;  /* 0x00000054004c8947 */ /* 0x004fea0003800000 */
.L_x_175:
        /* <DEDUP_REMOVED lines=9> */
.L_x_177:
        /* <DEDUP_REMOVED lines=9> */
.L_x_179:
[----:B------:R-:W-:-:S04]  /*4390*/  UIADD3 UR4, UPT, UPT, UR4, 0x1, URZ ;  /* 0x0000000104047890 */ /* 0x000fc8000fffe0ff */
[----:B------:R-:W-:-:S04]  /*43a0*/  UISETP.NE.AND UP0, UPT, UR4, 0x4, UPT ;  /* 0x000000040400788c */ /* 0x000fc8000bf05270 */
[----:B------:R-:W-:Y:S02]  /*43b0*/  USEL UR5, URZ, 0x1, UP0 ;  /* 0x00000001ff057887 */ /* 0x000fe40008000000 */
[----:B------:R-:W-:-:S04]  /*43c0*/  USEL UR4, UR4, URZ, UP0 ;  /* 0x000000ff04047287 */ /* 0x000fc80008000000 */
[----:B------:R-:W-:Y:S01]  /*43d0*/  ULEA UR4, UR4, UR7, 0x3 ;  /* 0x0000000704047291 */ /* 0x000fe2000f8e18ff */
[----:B------:R-:W-:-:S04]  /*43e0*/  LOP3.LUT R2, R2, UR5, RZ, 0x3c, !PT ;  /* 0x0000000502027c12 */ /* 0x000fc8000f8e3cff */
[----:B------:R-:W-:Y:S01]  /*43f0*/  SHF.L.U32 R2, R2, 0x1f, RZ ;  /* 0x0000001f02027819 */ /* 0x000fe200000006ff */
[----:B-1----:R-:W-:-:S04]  /*4400*/  IMAD.U32 R0, RZ, RZ, UR4 ;  /* 0x00000004ff007e24 */ /* 0x002fc8000f8e00ff */
[----:B------:R1:W2:Y:S03]  /*4410*/  SYNCS.PHASECHK.TRANS64.TRYWAIT P0, [R0+URZ], R2 ;  /* 0x00000002000075a7 */ /* 0x0002a600080011ff */
[----:B--2---:R-:W-:Y:S05]  /*4420*/  @!P0 NANOSLEEP.SYNCS 0x989680 ;  /* 0x009896800000895d */ /* 0x004fea0003900000 */
[----:B------:R-:W2:Y:S02]  /*4430*/  @!P0 SYNCS.PHASECHK.TRANS64 P0, [R0+URZ], R2 ;  /* 0x00000002000085a7 */ /* 0x000ea400080010ff */
[----:B--2---:R-:W-:Y:S05]  /*4440*/  @P0 BRA `(.L_x_80) ;  /* 0x0000000000200947 */ /* 0x004fea0003800000 */
.L_x_81:
[----:B--2---:R2:W4:Y:S02]  /*4450*/  SYNCS.PHASECHK.TRANS64.TRYWAIT P0, [R0+URZ], R2 ;  /* 0x00000002000075a7 */ /* 0x00452400080011ff */
[----:B----4-:R-:W-:Y:S05]  /*4460*/  @!P0 NANOSLEEP.SYNCS 0x989680 ;  /* 0x009896800000895d */ /* 0x010fea0003900000 */
[----:B------:R-:W4:Y:S02]  /*4470*/  @!P0 SYNCS.PHASECHK.TRANS64 P0, [R0+URZ], R2 ;  /* 0x00000002000085a7 */ /* 0x000f2400080010ff */
[----:B----4-:R-:W-:Y:S05]  /*4480*/  @!P0 BRA `(.L_x_81) ;  /* 0xfffffffc00f08947 */ /* 0x010fea000383ffff */
[----:B------:R-:W-:Y:S05]  /*4490*/  BRA `(.L_x_80) ;  /* 0x00000000000c7947 */ /* 0x000fea0003800000 */
.L_x_76:
[----:B------:R-:W-:-:S04]  /*44a0*/  UIADD3 UR4, UPT, UPT, UR26, 0x120, URZ ;  /* 0x000001201a047890 */ /* 0x000fc8000fffe0ff */
[----:B------:R-:W-:-:S09]  /*44b0*/  UPRMT UR4, UR48, 0x654, UR4 ;  /* 0x0000065430047896 */ /* 0x000fd20008000004 */
[----:B------:R-:W-:Y:S03]  /*44c0*/  SYNCS.ARRIVE.TRANS64.RED.A1T0 RZ, [UR4], RZ ;  /* 0x000000ffffff79a7 */ /* 0x000fe60008100404 */
.L_x_80:
[----:B-12---:R-:W-:Y:S01]  /*44d0*/  SHF.L.U32 R2, RZ, 0x1f, RZ ;  /* 0x0000001fff027819 */ /* 0x006fe200000006ff */
[----:B------:R-:W-:Y:S01]  /*44e0*/  UIADD3 UR4, UPT, UPT, UR26, 0x120, URZ ;  /* 0x000001201a047890 */ /* 0x000fe2000fffe0ff */
[----:B------:R-:W-:Y:S02]  /*44f0*/  PLOP3.LUT P0, PT, PT, PT, UP1, 0x80, 0x8 ;  /* 0x000000000008781c */ /* 0x000fe40003f0f018 */
[----:B------:R-:W1:Y:S02]  /*4500*/  SYNCS.PHASECHK.TRANS64.TRYWAIT P1, [UR26+0x120], R2 ;  /* 0x00012002ff0075a7 */ /* 0x000e64000802111a */
[----:B-1----:R-:W-:Y:S09]  /*4510*/  @!P1 BRA `(.L_x_82) ;  /* 0x0000005000e89947 */ /* 0x002ff20003800000 */
.L_x_181:
[----:B------:R-:W-:Y:S01]  /*4520*/  @!UP1 UPRMT UR4, UR48, 0x654, UR4 ;  /* 0x0000065430049896 */ /* 0x000fe20008000004 */
[----:B------:R-:W-:Y:S01]  /*4530*/  UMOV UR5, 0xffff ;  /* 0x0000ffff00057882 */ /* 0x000fe20000000000 */
[----:B------:R-:W-:-:S07]  /*4540*/  UMOV UR6, 0x1 ;  /* 0x0000000100067882 */ /* 0x000fce0000000000 */
[----:B------:R-:W-:Y:S01]  /*4550*/  @!P0 SYNCS.ARRIVE.TRANS64.RED.A1T0 RZ, [UR4], RZ ;  /* 0x000000ffffff89a7 */ /* 0x000fe20008100404 */
[----:B------:R-:W-:Y:S01]  /*4560*/  NOP ;  /* 0x0000000000007918 */ /* 0x000fe20000000000 */
[----:B-1----:R-:W1:Y:S01]  /*4570*/  LDS R0, [UR8+0x14] ;  /* 0x00001408ff007984 */ /* 0x002e620008000800 */
[----:B------:R-:W-:-:S04]  /*4580*/  ULOP3.LUT UR4, UR44, 0xffff, URZ, 0xc0, !UPT ;  /* 0x0000ffff2c047892 */ /* 0x000fc8000f8ec0ff */
[----:B------:R-:W-:-:S04]  /*4590*/  USHF.R.U32.HI UR4, URZ, 0x5, UR4 ;  /* 0x00000005ff047899 */ /* 0x000fc80008011604 */
[----:B------:R-:W-:Y:S02]  /*45a0*/  USHF.L.U32 UR5, UR5, UR4, URZ ;  /* 0x0000000405057299 */ /* 0x000fe400080006ff */
[----:B------:R-:W-:-:S04]  /*45b0*/  USHF.L.U32 UR4, UR6, UR4, URZ ;  /* 0x0000000406047299 */ /* 0x000fc800080006ff */
[----:B-1----:R-:W-:-:S04]  /*45c0*/  LOP3.LUT R0, R0, UR5, RZ, 0xc0, !PT ;  /* 0x0000000500007c12 */ /* 0x002fc8000f8ec0ff */
[----:B------:R-:W-:-:S13]  /*45d0*/  ISETP.NE.AND P0, PT, R0, UR5, PT ;  /* 0x0000000500007c0c */ /* 0x000fda000bf05270 */
[----:B------:R-:W-:Y:S05]  /*45e0*/  @P0 BRA `(.L_x_83) ;  /* 0x0000000000580947 */ /* 0x000fea0003800000 */
[----:B------:R-:W1:Y:S02]  /*45f0*/  LDS R0, [UR8+0x18] ;  /* 0x00001808ff007984 */ /* 0x000e640008000800 */
[----:B-1----:R-:W-:-:S04]  /*4600*/  LOP3.LUT R0, R0, UR4, RZ, 0xc0, !PT ;  /* 0x0000000400007c12 */ /* 0x002fc8000f8ec0ff */
[----:B------:R-:W-:-:S13]  /*4610*/  ISETP.NE.AND P0, PT, R0, UR4, PT ;  /* 0x0000000400007c0c */ /* 0x000fda000bf05270 */
[----:B------:R-:W-:Y:S05]  /*4620*/  @P0 BRA `(.L_x_84) ;  /* 0x00000000003c0947 */ /* 0x000fea0003800000 */
[----:B------:R-:W1:Y:S01]  /*4630*/  S2R R2, SR_LANEID ;  /* 0x0000000000027919 */ /* 0x000e620000000000 */
[----:B------:R-:W-:-:S06]  /*4640*/  ULOP3.LUT UR5, URZ, UR5, URZ, 0x33, !UPT ;  /* 0x00000005ff057292 */ /* 0x000fcc000f8e33ff */
[----:B------:R-:W-:-:S04]  /*4650*/  IMAD.U32 R0, RZ, RZ, UR5 ;  /* 0x00000005ff007e24 */ /* 0x000fc8000f8e00ff */
[----:B------:R2:W4:Y:S02]  /*4660*/  REDUX UR7, R0 ;  /* 0x00000000000773c4 */ /* 0x0005240000000000 */
[----:B------:R1:W-:Y:S01]  /*4670*/  UTCATOMSWS.AND URZ, UR5 ;  /* 0x0000000500ff79e3 */ /* 0x0003e20008000000 */
[----:B--2---:R-:W-:Y:S01]  /*4680*/  LOP3.LUT R0, RZ, UR4, RZ, 0x33, !PT ;  /* 0x00000004ff007c12 */ /* 0x004fe2000f8e33ff */
[----:B------:R-:W-:Y:S02]  /*4690*/  VOTEU.ANY UR4, UPT, PT ;  /* 0x0000000000047886 */ /* 0x000fe400038e0100 */
[----:B------:R-:W-:Y:S02]  /*46a0*/  UFLO.U32 UR4, UR4 ;  /* 0x00000004000472bd */ /* 0x000fe400080e0000 */
[----:B------:R-:W2:Y:S04]  /*46b0*/  REDUX UR6, R0 ;  /* 0x00000000000673c4 */ /* 0x000ea80000000000 */
[----:B-1----:R-:W-:-:S02]  /*46c0*/  ISETP.EQ.U32.AND P0, PT, R2, UR4, PT ;  /* 0x0000000402007c0c */ /* 0x002fc4000bf02070 */
[----:B----4-:R-:W-:-:S11]  /*46d0*/  MOV R2, UR7 ;  /* 0x0000000700027c02 */ /* 0x010fd60008000f00 */
[----:B------:R1:W-:Y:S01]  /*46e0*/  @P0 ATOMS.AND RZ, [UR8+0x14], R2 ;  /* 0x00001402ffff098c */ /* 0x0003e2000a800008 */
[----:B--2---:R-:W-:-:S05]  /*46f0*/  IMAD.U32 R0, RZ, RZ, UR6 ;  /* 0x00000006ff007e24 */ /* 0x004fca000f8e00ff */
[----:B------:R1:W-:Y:S01]  /*4700*/  @P0 ATOMS.AND RZ, [UR8+0x18], R0 ;  /* 0x00001800ffff098c */ /* 0x0003e2000a800008 */
[----:B------:R-:W-:Y:S05]  /*4710*/  BRA `(.L_x_85) ;  /* 0x0000000000147947 */ /* 0x000fea0003800000 */
.L_x_84:
[----:B------:R-:W-:Y:S02]  /*4720*/  MOV R2, 0x4740 ;  /* 0x0000474000027802 */ /* 0x000fe40000000f00 */
[----:B---3-5:R-:W-:Y:S05]  /*4730*/  CALL.REL.NOINC `($__internal_0_$__cuda_sm10x_tcgen05_guardrail_trap_col_being_dealloced_not_returned_by_alloc) ;  /* 0x0000005400c87944 */ /* 0x028fea0003c00000 */
[----:B------:R-:W-:Y:S05]  /*4740*/  BRA `(.L_x_85) ;  /* 0x0000000000087947 */ /* 0x000fea0003800000 */
.L_x_83:
[----:B------:R-:W-:Y:S02]  /*4750*/  MOV R2, 0x4770 ;  /* 0x0000477000027802 */ /* 0x000fe40000000f00 */
[----:B---3-5:R-:W-:Y:S05]  /*4760*/  CALL.REL.NOINC `($__internal_2_$__cuda_sm10x_tcgen05_guardrail_trap_unallocated_columns_being_dealloced) ;  /* 0x0000005400d47944 */ /* 0x028fea0003c00000 */
.L_x_85:
[----:B------:R-:W-:Y:S01]  /*4770*/  NOP ;  /* 0x0000000000007918 */ /* 0x000fe20000000000 */
[----:B------:R-:W-:Y:S05]  /*4780*/  EXIT ;  /* 0x000000000000794d */ /* 0x000fea0003800000 */
.L_x_56:
[----:B------:R-:W-:-:S09]  /*4790*/  UISETP.NE.OR UP0, UPT, UR25, 0x3, !UP3 ;  /* 0x000000031900788c */ /* 0x000fd2000df05670 */
[----:B------:R-:W-:Y:S05]  /*47a0*/  BRA.U UP0, `(.L_x_86) ;  /* 0x0000001100b87547 */ /* 0x000fea000b800000 */
[----:B------:R-:W1:Y:S01]  /*47b0*/  LDCU UR31, c[0x0][0x370] ;  /* 0x00006e00ff1f77ac */ /* 0x000e620008000800 */
[----:B------:R-:W2:Y:S01]  /*47c0*/  LDC.64 R16, c[0x0][0x348] ;  /* 0x0000d200ff107b82 */ /* 0x000ea20000000a00 */
[----:B------:R-:W-:Y:S02]  /*47d0*/  HFMA2 R13, -RZ, RZ, 0, 0 ;  /* 0x00000000ff0d7431 */ /* 0x000fe400000001ff */
[----:B------:R-:W-:Y:S01]  /*47e0*/  IMAD.MOV.U32 R15, RZ, RZ, 0x1 ;  /* 0x00000001ff0f7424 */ /* 0x000fe200078e00ff */
[----:B------:R-:W1:Y:S01]  /*47f0*/  LDCU.128 UR48, c[0x0][0xb10] ;  /* 0x00016200ff3077ac */ /* 0x000e620008000c00 */
[----:B------:R-:W-:Y:S01]  /*4800*/  IMAD.MOV.U32 R14, RZ, RZ, RZ ;  /* 0x000000ffff0e7224 */ /* 0x000fe200078e00ff */
[----:B------:R-:W-:Y:S01]  /*4810*/  MOV R7, 0x1000 ;  /* 0x0000100000077802 */ /* 0x000fe20000000f00 */
[----:B------:R-:W3:Y:S01]  /*4820*/  LDCU UR30, c[0x0][0x374] ;  /* 0x00006e80ff1e77ac */ /* 0x000ee20008000800 */
[----:B------:R-:W4:Y:S01]  /*4830*/  LDC.64 R2, c[0x0][0x888] ;  /* 0x00022200ff027b82 */ /* 0x000f220000000a00 */
[----:B------:R-:W3:Y:S01]  /*4840*/  LDCU UR15, c[0x0][0xb0c] ;  /* 0x00016180ff0f77ac */ /* 0x000ee20008000800 */
[----:B------:R-:W2:Y:S06]  /*4850*/  LDCU UR46, c[0x0][0xb20] ;  /* 0x00016400ff2e77ac */ /* 0x000eac0008000800 */
[----:B------:R-:W4:Y:S01]  /*4860*/  LDC.64 R4, c[0x0][0x890] ;  /* 0x00022400ff047b82 */ /* 0x000f220000000a00 */
[----:B------:R-:W2:Y:S01]  /*4870*/  LDCU UR4, c[0x0][0xb30] ;  /* 0x00016600ff0477ac */ /* 0x000ea20008000800 */
[----:B------:R-:W-:Y:S01]  /*4880*/  UMOV UR21, 0x400 ;  /* 0x0000040000157882 */ /* 0x000fe20000000000 */
[----:B-1----:R-:W-:-:S02]  /*4890*/  UIMAD.WIDE.U32 UR6, UR31, UR48, URZ ;  /* 0x000000301f0672a5 */ /* 0x002fc4000f8e00ff */
[----:B---3--:R-:W-:Y:S02]  /*48a0*/  UIMAD.WIDE.U32 UR8, UR30, UR51, URZ ;  /* 0x000000331e0872a5 */ /* 0x008fe4000f8e00ff */
[----:B------:R-:W-:Y:S02]  /*48b0*/  ULEA UR21, UR47, UR21, 0x18 ;  /* 0x000000152f157291 */ /* 0x000fe4000f8ec0ff */
[----:B------:R-:W-:Y:S02]  /*48c0*/  UPLOP3.LUT UP2, UPT, UPT, UPT, UPT, 0x40, 0x4 ;  /* 0x000000000004789c */ /* 0x000fe40003f4e870 */
[----:B------:R-:W-:Y:S01]  /*48d0*/  UIADD3 UR37, UPT, UPT, UR21, 0x68, URZ ;  /* 0x0000006815257890 */ /* 0x000fe2000fffe0ff */
[----:B------:R-:W-:Y:S01]  /*48e0*/  UMOV UR6, UR7 ;  /* 0x0000000700067c82 */ /* 0x000fe20008000000 */
[----:B------:R-:W-:Y:S01]  /*48f0*/  UMOV UR38, UR9 ;  /* 0x0000000900267c82 */ /* 0x000fe20008000000 */
[----:B------:R-:W-:Y:S02]  /*4900*/  UISETP.GE.AND UP0, UPT, UR45, 0x1, UPT ;  /* 0x000000012d00788c */ /* 0x000fe4000bf06270 */
[----:B------:R-:W-:Y:S01]  /*4910*/  UISETP.NE.AND UP4, UPT, UR45, 0x1, UPT ;  /* 0x000000012d00788c */ /* 0x000fe2000bf85270 */
[----:B------:R-:W1:Y:S01]  /*4920*/  LDCU.64 UR22, c[0x0][0xb28] ;  /* 0x00016500ff1677ac */ /* 0x000e620008000a00 */
[----:B------:R-:W-:-:S02]  /*4930*/  UISETP.NE.AND UP6, UPT, UR15, 0x1, UPT ;  /* 0x000000010f00788c */ /* 0x000fc4000bfc5270 */
[----:B------:R-:W-:Y:S02]  /*4940*/  UISETP.NE.AND UP5, UPT, UR50, 0x1, UPT ;  /* 0x000000013200788c */ /* 0x000fe4000bfa5270 */
[----:B------:R-:W-:Y:S02]  /*4950*/  UIADD3 UR41, UPT, UPT, UR21, 0x50, URZ ;  /* 0x0000005015297890 */ /* 0x000fe4000fffe0ff */
[----:B------:R-:W-:Y:S02]  /*4960*/  UIADD3 UR33, UPT, UPT, UR21, 0x58, URZ ;  /* 0x0000005815217890 */ /* 0x000fe4000fffe0ff */
[----:B------:R-:W-:Y:S02]  /*4970*/  UIADD3 UR25, UPT, UPT, UR21, 0x60, URZ ;  /* 0x0000006015197890 */ /* 0x000fe4000fffe0ff */
[----:B------:R-:W-:Y:S02]  /*4980*/  UPRMT UR37, UR47, 0x654, UR37 ;  /* 0x000006542f257896 */ /* 0x000fe40008000025 */
[----:B------:R-:W-:-:S02]  /*4990*/  USHF.R.U32.HI UR39, URZ, UR49, UR6 ;  /* 0x00000031ff277299 */ /* 0x000fc40008011606 */
[----:B--2---:R-:W-:Y:S02]  /*49a0*/  USHF.R.U32.HI UR38, URZ, UR46, UR38 ;  /* 0x0000002eff267299 */ /* 0x004fe40008011626 */
[----:B------:R-:W-:-:S11]  /*49b0*/  UISETP.NE.AND UP3, UPT, UR4, 0x1, UPT ;  /* 0x000000010400788c */ /* 0x000fd6000bf65270 */
.L_x_97:
[C---:B------:R-:W-:Y:S02]  /*49c0*/  LEA R12, R14.reuse, UR21, 0x3 ;  /* 0x000000150e0c7c11 */ /* 0x040fe4000f8e18ff */
[----:B------:R-:W-:Y:S02]  /*49d0*/  SHF.L.U32 R0, R13, 0x1f, RZ ;  /* 0x0000001f0d007819 */ /* 0x000fe400000006ff */
[----:B------:R-:W-:Y:S02]  /*49e0*/  LEA R8, R14, UR21, 0x4 ;  /* 0x000000150e087c11 */ /* 0x000fe4000f8e20ff */
[----:B--2---:R-:W2:Y:S02]  /*49f0*/  SYNCS.PHASECHK.TRANS64.TRYWAIT P0, [R12+URZ+0xa0], R0 ;  /* 0x0000a0000c0075a7 */ /* 0x004ea400080011ff */
[----:B--2---:R-:W-:Y:S05]  /*4a00*/  @!P0 BRA `(.L_x_87) ;  /* 0x0000004c00c48947 */ /* 0x004fea0003800000 */
.L_x_182:
[----:B------:R-:W3:Y:S01]  /*4a10*/  LDS.128 R8, [R8+0x130] ;  /* 0x0001300008087984 */ /* 0x000ee20000000c00 */
[----:B------:R-:W-:Y:S01]  /*4a20*/  UISETP.GE.AND UP0, UPT, UR45, 0x1, UPT ;  /* 0x000000012d00788c */ /* 0x000fe2000bf06270 */
[----:B------:R-:W-:Y:S01]  /*4a30*/  @!PT LDS RZ, [RZ] ;  /* 0x00000000fffff984 */ /* 0x000fe20000000800 */
[----:B------:R-:W-:Y:S01]  /*4a40*/  @!PT LDS RZ, [RZ] ;  /* 0x00000000fffff984 */ /* 0x000fe20000000800 */
[----:B------:R-:W-:Y:S01]  /*4a50*/  @!PT LDS RZ, [RZ] ;  /* 0x00000000fffff984 */ /* 0x000fe20000000800 */
[----:B------:R-:W-:Y:S01]  /*4a60*/  @!PT LDS RZ, [RZ] ;  /* 0x00000000fffff984 */ /* 0x000fe20000000800 */
[----:B------:R1:W-:Y:S06]  /*4a70*/  MEMBAR.ALL.CTA ;  /* 0x0000000000007992 */ /* 0x0003ec0000008000 */
[----:B-1----:R-:W1:Y:S01]  /*4a80*/  FENCE.VIEW.ASYNC.S ;  /* 0x00000000000073c6 */ /* 0x002e620000000000 */
[----:B---3--:R-:W-:Y:S11]  /*4a90*/  LOP3.LUT P0, RZ, R10, 0x1, RZ, 0xc0, !PT ;  /* 0x000000010aff7812 */ /* 0x008ff6000780c0ff */
[----:B------:R-:W-:Y:S02]  /*4aa0*/  @!UPT UIADD3 URZ, UPT, UPT, URZ, URZ, URZ ;  /* 0x000000fffffff290 */ /* 0x000fe4000fffe0ff */
[----:B-1----:R-:W-:Y:S01]  /*4ab0*/  VOTEU.ANY UP1, P0 ;  /* 0x0000000000ff7886 */ /* 0x002fe20000020100 */
[----:B------:R-:W-:Y:S11]  /*4ac0*/  PLOP3.LUT P0, PT, PT, PT, UP1, 0x80, 0x8 ;  /* 0x000000000008781c */ /* 0x000ff60003f0f018 */
[----:B------:R-:W-:Y:S02]  /*4ad0*/  @!UPT UIADD3 URZ, UPT, UPT, URZ, URZ, URZ ;  /* 0x000000fffffff290 */ /* 0x000fe4000fffe0ff */
[----:B--2---:R-:W-:Y:S02]  /*4ae0*/  @P0 SHF.R.U32.HI R0, RZ, 0x10, R9 ;  /* 0x00000010ff000819 */ /* 0x004fe40000011609 */
[----:B------:R-:W-:Y:S02]  /*4af0*/  @P0 MOV R6, R8 ;  /* 0x0000000800060202 */ /* 0x000fe40000000f00 */
[----:B------:R-:W-:Y:S01]  /*4b00*/  @P0 R2UR UR4, R0 ;  /* 0x00000000000402ca */ /* 0x000fe200000e0000 */
[----:B------:R-:W-:Y:S01]  /*4b10*/  VIADD R0, R12, 0xb0 ;  /* 0x000000b00c007836 */ /* 0x000fe20000000000 */
[----:B------:R-:W-:Y:S02]  /*4b20*/  @P0 LOP3.LUT R8, R9, 0xffff, RZ, 0xc0, !PT ;  /* 0x0000ffff09080812 */ /* 0x000fe400078ec0ff */
[----:B------:R-:W-:Y:S02]  /*4b30*/  @P0 R2UR UR6, R6 ;  /* 0x00000000060602ca */ /* 0x000fe400000e0000 */
[----:B------:R-:W-:Y:S02]  /*4b40*/  PRMT R0, RZ, 0x654, R0 ;  /* 0x00000654ff007816 */ /* 0x000fe40000000000 */
[----:B------:R-:W-:Y:S02]  /*4b50*/  @P0 R2UR UR5, R8 ;  /* 0x00000000080502ca */ /* 0x000fe400000e0000 */
[----:B------:R1:W-:Y:S03]  /*4b60*/  SYNCS.ARRIVE.TRANS64.RED.A1T0 RZ, [R0+URZ], RZ ;  /* 0x000000ff00ff79a7 */ /* 0x0003e600081004ff */
[----:B------:R-:W-:Y:S04]  /*4b70*/  @UP1 UMOV UR29, UR4 ;  /* 0x00000004001d1c82 */ /* 0x000fe80008000000 */
[----:B------:R-:W-:Y:S04]  /*4b80*/  @UP1 UMOV UR14, UR6 ;  /* 0x00000006000e1c82 */ /* 0x000fe80008000000 */
[----:B------:R-:W-:Y:S01]  /*4b90*/  @UP1 UMOV UR13, UR5 ;  /* 0x00000005000d1c82 */ /* 0x000fe20008000000 */
[----:B------:R-:W-:Y:S05]  /*4ba0*/  BRA.U !UP0, `(.L_x_88) ;  /* 0x0000000108a47547 */ /* 0x000fea000b800000 */
[----:B------:R-:W-:Y:S02]  /*4bb0*/  UIMAD.WIDE.U32 UR16, UR13, UR51, URZ ;  /* 0x000000330d1072a5 */ /* 0x000fe4000f8e00ff */
[----:B------:R-:W-:Y:S02]  /*4bc0*/  UIMAD.WIDE.U32 UR18, UR14, UR48, URZ ;  /* 0x000000300e1272a5 */ /* 0x000fe4000f8e00ff */
[----:B------:R-:W-:Y:S02]  /*4bd0*/  USEL UR4, UR30, UR38, !UP5 ;  /* 0x000000261e047287 */ /* 0x000fe4000e800000 */
[----:B------:R-:W-:Y:S02]  /*4be0*/  USEL UR7, UR31, UR39, !UP6 ;  /* 0x000000271f077287 */ /* 0x000fe4000f000000 */
[----:B------:R-:W-:Y:S02]  /*4bf0*/  UIMAD.WIDE.U32 UR8, UR4, UR22, URZ ;  /* 0x00000016040872a5 */ /* 0x000fe4000f8e00ff */
[----:B------:R-:W-:Y:S01]  /*4c00*/  UIMAD.WIDE.U32 UR10, UR7, UR22, URZ ;  /* 0x00000016070a72a5 */ /* 0x000fe2000f8e00ff */
[----:B------:R-:W-:Y:S02]  /*4c10*/  UMOV UR5, UR17 ;  /* 0x0000001100057c82 */ /* 0x000fe40008000000 */
[----:B------:R-:W-:Y:S03]  /*4c20*/  USHF.R.U32.HI UR6, URZ, UR46, UR5 ;  /* 0x0000002eff067299 */ /* 0x000fe60008011605 */
[----:B------:R-:W-:Y:S01]  /*4c30*/  UMOV UR5, UR19 ;  /* 0x0000001300057c82 */ /* 0x000fe20008000000 */
[----:B------:R-:W-:Y:S02]  /*4c40*/  USEL UR6, UR13, UR6, !UP5 ;  /* 0x000000060d067287 */ /* 0x000fe4000e800000 */
[----:B------:R-:W-:Y:S03]  /*4c50*/  USHF.R.U32.HI UR12, URZ, UR49, UR5 ;  /* 0x00000031ff0c7299 */ /* 0x000fe60008011605 */
[----:B------:R-:W-:Y:S02]  /*4c60*/  UMOV UR5, UR9 ;  /* 0x0000000900057c82 */ /* 0x000fe40008000000 */
[----:B------:R-:W-:Y:S03]  /*4c70*/  @UP4 USHF.R.U32.HI UR4, URZ, UR23, UR5 ;  /* 0x00000017ff044299 */ /* 0x000fe60008011605 */
[----:B------:R-:W-:Y:S01]  /*4c80*/  UMOV UR5, UR11 ;  /* 0x0000000b00057c82 */ /* 0x000fe20008000000 */
[----:B------:R-:W-:Y:S02]  /*4c90*/  UIMAD UR4, UR45, UR4, URZ ;  /* 0x000000042d0472a4 */ /* 0x000fe4000f8e02ff */
[----:B------:R-:W-:Y:S02]  /*4ca0*/  @UP4 USHF.R.U32.HI UR7, URZ, UR23, UR5 ;  /* 0x00000017ff074299 */ /* 0x000fe40008011605 */
[----:B------:R-:W-:Y:S02]  /*4cb0*/  UIMAD.WIDE.U32 UR10, UR6, UR22, URZ ;  /* 0x00000016060a72a5 */ /* 0x000fe4000f8e00ff */
[----:B------:R-:W-:Y:S02]  /*4cc0*/  USEL UR5, UR14, UR12, !UP6 ;  /* 0x0000000c0e057287 */ /* 0x000fe4000f000000 */
[----:B------:R-:W-:Y:S02]  /*4cd0*/  UIMAD UR8, UR45, UR7, URZ ;  /* 0x000000072d0872a4 */ /* 0x000fe4000f8e02ff */
[----:B------:R-:W-:Y:S03]  /*4ce0*/  UISETP.GE.AND UP0, UPT, UR6, UR4, UPT ;  /* 0x000000040600728c */ /* 0x000fe6000bf06270 */
[----:B------:R-:W-:Y:S01]  /*4cf0*/  UMOV UR4, UR11 ;  /* 0x0000000b00047c82 */ /* 0x000fe20008000000 */
[----:B------:R-:W-:Y:S02]  /*4d00*/  UISETP.GE.OR UP0, UPT, UR5, UR8, UP0 ;  /* 0x000000080500728c */ /* 0x000fe40008706670 */
[----:B------:R-:W-:Y:S02]  /*4d10*/  USHF.R.U32.HI UR4, URZ, UR23, UR4 ;  /* 0x00000017ff047299 */ /* 0x000fe40008011604 */
[----:B------:R-:W-:Y:S02]  /*4d20*/  UIMAD.WIDE.U32 UR8, UR5, UR22, URZ ;  /* 0x00000016050872a5 */ /* 0x000fe4000f8e00ff */
[----:B------:R-:W-:Y:S04]  /*4d30*/  USEL UR10, UR6, UR4, !UP4 ;  /* 0x00000004060a7287 */ /* 0x000fe8000e000000 */
[----:B------:R-:W-:Y:S01]  /*4d40*/  UIADD3 UR11, UPT, UPT, -UR10, URZ, URZ ;  /* 0x000000ff0a0b7290 */ /* 0x000fe2000fffe1ff */
[----:B------:R-:W-:Y:S02]  /*4d50*/  @!UP0 UMOV UR4, UR9 ;  /* 0x0000000900048c82 */ /* 0x000fe40008000000 */
[----:B------:R-:W-:Y:S02]  /*4d60*/  @!UP0 USHF.R.U32.HI UR4, URZ, UR23, UR4 ;  /* 0x00000017ff048299 */ /* 0x000fe40008011604 */
[----:B------:R-:W-:Y:S02]  /*4d70*/  UIMAD UR8, UR45, UR11, UR6 ;  /* 0x0000000b2d0872a4 */ /* 0x000fe4000f8e0206 */
[----:B------:R-:W-:Y:S04]  /*4d80*/  @!UP0 USEL UR4, UR5, UR4, !UP4 ;  /* 0x0000000405048287 */ /* 0x000fe8000e000000 */
[----:B------:R-:W-:Y:S02]  /*4d90*/  @!UP0 UIMAD UR7, UR7, UR8, UR4 ;  /* 0x00000008070782a4 */ /* 0x000fe4000f8e0204 */
[----:B------:R-:W-:Y:S02]  /*4da0*/  @!UP0 UIADD3 UR9, UPT, UPT, UR10, -UR4, URZ ;  /* 0x800000040a098290 */ /* 0x000fe4000fffe0ff */
[----:B------:R-:W-:Y:S02]  /*4db0*/  UIADD3 UR8, UPT, UPT, -UR6, URZ, URZ ;  /* 0x000000ff06087290 */ /* 0x000fe4000fffe1ff */
[----:B------:R-:W-:Y:S02]  /*4dc0*/  UIADD3 UR4, UPT, UPT, -UR5, URZ, URZ ;  /* 0x000000ff05047290 */ /* 0x000fe4000fffe1ff */
[----:B------:R-:W-:Y:S03]  /*4dd0*/  @!UP0 UIMAD UR6, UR9, UR45, UR5 ;  /* 0x0000002d090682a4 */ /* 0x000fe6000f8e0205 */
[----:B------:R-:W-:Y:S01]  /*4de0*/  @!UP0 UMOV UR5, UR7 ;  /* 0x0000000700058c82 */ /* 0x000fe20008000000 */
[----:B------:R-:W-:Y:S02]  /*4df0*/  UIMAD UR7, UR15, UR4, UR14 ;  /* 0x000000040f0772a4 */ /* 0x000fe4000f8e020e */
[----:B------:R-:W-:Y:S02]  /*4e00*/  UIMAD UR4, UR50, UR8, UR13 ;  /* 0x00000008320472a4 */ /* 0x000fe4000f8e020d */
[----:B------:R-:W-:Y:S02]  /*4e10*/  UIMAD UR14, UR5, UR15, UR7 ;  /* 0x0000000f050e72a4 */ /* 0x000fe4000f8e0207 */
[----:B------:R-:W-:Y:S11]  /*4e20*/  UIMAD UR13, UR6, UR50, UR4 ;  /* 0x00000032060d72a4 */ /* 0x000ff6000f8e0204 */
[----:B------:R-:W-:Y:S01]  /*4e30*/  @!UPT UIADD3 URZ, UPT, UPT, URZ, URZ, URZ ;  /* 0x000000fffffff290 */ /* 0x000fe2000fffe0ff */
.L_x_88:
[----:B------:R-:W2:Y:S01]  /*4e40*/  @!UP3 LDCU.128 UR8, c[0x0][0xb10] ;  /* 0x00016200ff08b7ac */ /* 0x000ea20008000c00 */
[C---:B----4-:R-:W-:Y:S02]  /*4e50*/  ISETP.NE.U32.AND P1, PT, R4.reuse, RZ, PT ;  /* 0x000000ff0400720c */ /* 0x050fe40003f25070 */
[----:B------:R-:W-:Y:S02]  /*4e60*/  ISETP.NE.U32.AND P0, PT, R4, RZ, PT ;  /* 0x000000ff0400720c */ /* 0x000fe40003f05070 */
[C---:B------:R-:W-:Y:S02]  /*4e70*/  ISETP.NE.AND.EX P1, PT, R5.reuse, RZ, PT, P1 ;  /* 0x000000ff0500720c */ /* 0x040fe40003f25310 */
[----:B------:R-:W-:Y:S01]  /*4e80*/  ISETP.NE.AND.EX P0, PT, R5, RZ, PT, P0 ;  /* 0x000000ff0500720c */ /* 0x000fe20003f05300 */
[----:B------:R-:W3:Y:S01]  /*4e90*/  @!UP3 LDCU UR5, c[0x0][0xb0c] ;  /* 0x00016180ff05b7ac */ /* 0x000ee20008000800 */
[----:B------:R-:W-:Y:S01]  /*4ea0*/  SHF.L.U32 R9, R15, 0x1f, RZ ;  /* 0x0000001f0f097819 */ /* 0x000fe200000006ff */
[----:B------:R-:W-:Y:S02]  /*4eb0*/  USHF.L.U32 UR42, UR28, 0x7, URZ ;  /* 0x000000071c2a7899 */ /* 0x000fe400080006ff */
[----:B------:R-:W-:Y:S02]  /*4ec0*/  USHF.L.U32 UR43, UR20, 0x6, URZ ;  /* 0x00000006142b7899 */ /* 0x000fe400080006ff */
[----:B--2---:R-:W-:Y:S07]  /*4ed0*/  UIMAD.WIDE.U32 UR6, UR14, UR8, URZ ;  /* 0x000000080e0672a5 */ /* 0x004fee000f8e00ff */
[----:B------:R-:W-:Y:S01]  /*4ee0*/  @!UP3 UMOV UR4, UR7 ;  /* 0x000000070004bc82 */ /* 0x000fe20008000000 */
[----:B---3--:R-:W-:Y:S02]  /*4ef0*/  @!UP3 UISETP.NE.AND UP0, UPT, UR5, 0x1, UPT ;  /* 0x000000010500b88c */ /* 0x008fe4000bf05270 */
[----:B------:R-:W-:Y:S02]  /*4f00*/  @!UP3 USHF.R.U32.HI UR4, URZ, UR9, UR4 ;  /* 0x00000009ff04b299 */ /* 0x000fe40008011604 */
[----:B------:R-:W-:Y:S02]  /*4f10*/  UIMAD.WIDE.U32 UR6, UR13, UR11, URZ ;  /* 0x0000000b0d0672a5 */ /* 0x000fe4000f8e00ff */
[----:B------:R-:W-:Y:S02]  /*4f20*/  @!UP3 USEL UR8, UR14, UR4, !UP0 ;  /* 0x000000040e08b287 */ /* 0x000fe4000c000000 */
[----:B------:R-:W-:Y:S03]  /*4f30*/  @!UP3 UISETP.NE.AND UP0, UPT, UR10, 0x1, UPT ;  /* 0x000000010a00b88c */ /* 0x000fe6000bf05270 */
[----:B------:R-:W-:Y:S02]  /*4f40*/  @!UP3 UMOV UR6, UR7 ;  /* 0x000000070006bc82 */ /* 0x000fe40008000000 */
[----:B------:R-:W2:Y:S02]  /*4f50*/  @!UP3 LDCU UR4, c[0x0][0xb20] ;  /* 0x00016400ff04b7ac */ /* 0x000ea40008000800 */
[----:B--2---:R-:W-:Y:S04]  /*4f60*/  @!UP3 USHF.R.U32.HI UR6, URZ, UR4, UR6 ;  /* 0x00000004ff06b299 */ /* 0x004fe80008011606 */
[----:B------:R-:W-:Y:S04]  /*4f70*/  @!UP3 USEL UR6, UR13, UR6, !UP0 ;  /* 0x000000060d06b287 */ /* 0x000fe8000c000000 */
[----:B------:R-:W-:Y:S02]  /*4f80*/  @!UP3 UIADD3 UR4, UPT, UPT, -UR8, UR6, URZ ;  /* 0x000000060804b290 */ /* 0x000fe4000fffe1ff */
[----:B------:R-:W-:Y:S02]  /*4f90*/  @!UP3 UIADD3 UR6, UPT, UPT, UR8, -UR6, URZ ;  /* 0x800000060806b290 */ /* 0x000fe4000fffe0ff */
[----:B------:R-:W-:Y:S02]  /*4fa0*/  @!UP3 UIMAD UR14, UR4, UR5, UR14 ;  /* 0x00000005040eb2a4 */ /* 0x000fe4000f8e020e */
[----:B------:R-:W-:Y:S01]  /*4fb0*/  @!UP3 UIMAD UR13, UR6, UR10, UR13 ;  /* 0x0000000a060db2a4 */ /* 0x000fe2000f8e020d */
[----:B------:R-:W-:Y:S11]  /*4fc0*/  BRA.U UP2, `(.L_x_89) ;  /* 0x0000000102107547 */ /* 0x000ff6000b800000 */
[----:B------:R-:W-:Y:S04]  /*4fd0*/  MOV R6, UR52 ;  /* 0x0000003400067c02 */ /* 0x000fe80008000f00 */
[----:B------:R-:W-:Y:S04]  /*4fe0*/  SHF.L.U32 R6, R6, 0x1f, RZ ;  /* 0x0000001f06067819 */ /* 0x000fe800000006ff */
[----:B------:R-:W2:Y:S02]  /*4ff0*/  SYNCS.PHASECHK.TRANS64.TRYWAIT P2, [UR21+0x98], R6 ;  /* 0x00009806ff0075a7 */ /* 0x000ea40008041115 */
[----:B--2---:R-:W-:Y:S05]  /*5000*/  @!P2 BRA `(.L_x_90) ;  /* 0x000000480058a947 */ /* 0x004fea0003800000 */
.L_x_89:
[----:B------:R-:W-:Y:S05]  /*5010*/  @!P1 BRA `(.L_x_91) ;  /* 0x0000000000309947 */ /* 0x000fea0003800000 */
[----:B------:R-:W-:Y:S01]  /*5020*/  ISETP.NE.U32.AND P1, PT, R2, RZ, PT ;  /* 0x000000ff0200720c */ /* 0x000fe20003f25070 */
[----:B------:R-:W2:Y:S01]  /*5030*/  LDCU.64 UR4, c[0x0][0x358] ;  /* 0x00006b00ff0477ac */ /* 0x000ea20008000a00 */
[----:B------:R-:W-:Y:S02]  /*5040*/  IMAD.MOV.U32 R50, RZ, RZ, 0x1 ;  /* 0x00000001ff327424 */ /* 0x000fe400078e00ff */
[----:B------:R-:W-:Y:S11]  /*5050*/  ISETP.NE.AND.EX P1, PT, R3, RZ, PT, P1 ;  /* 0x000000ff0300720c */ /* 0x000ff60003f25310 */
[----:B------:R-:W-:Y:S02]  /*5060*/  @!UPT UIADD3 URZ, UPT, UPT, URZ, URZ, URZ ;  /* 0x000000fffffff290 */ /* 0x000fe4000fffe0ff */
[----:B------:R-:W3:Y:S01]  /*5070*/  @P1 LDC.64 R10, c[0x0][0x888] ;  /* 0x00022200ff0a1b82 */ /* 0x000ee20000000a00 */
[----:B-1----:R-:W-:Y:S04]  /*5080*/  @P1 IMAD R0, R4, UR36, RZ ;  /* 0x0000002404001c24 */ /* 0x002fe8000f8e02ff */
[----:B---3--:R-:W-:Y:S04]  /*5090*/  @P1 IMAD.WIDE R10, R0, 0x4, R10 ;  /* 0x00000004000a1825 */ /* 0x008fe800078e020a */
[----:B------:R-:W-:Y:S01]  /*50a0*/  HFMA2 R0, -RZ, RZ, 0, 5.9604644775390625e-08 ;  /* 0x00000001ff007431 */ /* 0x000fe200000001ff */
[----:B--2--5:R2:W5:Y:S04]  /*50b0*/  @P1 LDG.E R27, desc[UR4][R10.64] ;  /* 0x000000040a1b1981 */ /* 0x024568000c1e1900 */
[----:B------:R-:W-:Y:S01]  /*50c0*/  @!P1 PRMT R50, R0, 0x7610, R50 ;  /* 0x0000761000329816 */ /* 0x000fe20000000032 */
[----:B--2---:R-:W3:Y:S06]  /*50d0*/  @!P1 LDC R27, c[0x0][0x880] ;  /* 0x00022000ff1b9b82 */ /* 0x004eec0000000800 */
.L_x_91:
[----:B---3-5:R-:W-:Y:S01]  /*50e0*/  @!P0 FSETP.EQ.AND P1, PT, R27, RZ, PT ;  /* 0x000000ff1b00820b */ /* 0x028fe20003f22000 */
[----:B------:R-:W-:Y:S01]  /*50f0*/  @!UPT UIADD3 URZ, UPT, UPT, URZ, URZ, URZ ;  /* 0x000000fffffff290 */ /* 0x000fe2000fffe0ff */
[----:B------:R-:W-:Y:S11]  /*5100*/  @!P0 BRA `(.L_x_92) ;  /* 0x0000000000188947 */ /* 0x000ff60003800000 */
[----:B------:R-:W-:Y:S02]  /*5110*/  LOP3.LUT P0, RZ, R50, 0xff, RZ, 0xc0, !PT ;  /* 0x000000ff32ff7812 */ /* 0x000fe4000780c0ff */
[----:B------:R-:W-:Y:S04]  /*5120*/  ISETP.NE.U32.AND P1, PT, R2, RZ, PT ;  /* 0x000000ff0200720c */ /* 0x000fe80003f25070 */
[----:B------:R-:W-:Y:S04]  /*5130*/  ISETP.NE.AND.EX P1, PT, R3, RZ, PT, P1 ;  /* 0x000000ff0300720c */ /* 0x000fe80003f25310 */
[----:B------:R-:W-:Y:S03]  /*5140*/  PLOP3.LUT P1, PT, P1, PT, PT, 0x8, 0x80 ;  /* 0x000000000080781c */ /* 0x000fe60000f2e170 */
[----:B------:R-:W-:Y:S11]  /*5150*/  @P0 FSETP.EQ.AND P1, PT, R27, RZ, PT ;  /* 0x000000ff1b00020b */ /* 0x000ff60003f22000 */
[----:B------:R-:W-:Y:S02]  /*5160*/  @!UPT UIADD3 URZ, UPT, UPT, URZ, URZ, URZ ;  /* 0x000000fffffff290 */ /* 0x000fe4000fffe0ff */
.L_x_92:
[----:B------:R-:W2:Y:S01]  /*5170*/  SYNCS.PHASECHK.TRANS64.TRYWAIT P2, [UR21+0x70], R9 ;  /* 0x00007009ff0075a7 */ /* 0x000ea20008041115 */
[----:B------:R-:W-:Y:S04]  /*5180*/  ELECT P0, URZ, PT ;  /* 0x0000000000ff782f */ /* 0x000fe80003800000 */
[----:B------:R-:W-:Y:S11]  /*5190*/  PLOP3.LUT P1, PT, P1, P0, PT, 0xf2, 0x2f ;  /* 0x00000000002f781c */ /* 0x000ff60000f21e72 */
[----:B------:R-:W-:Y:S02]  /*51a0*/  @!UPT UIADD3 URZ, UPT, UPT, URZ, URZ, URZ ;  /* 0x000000fffffff290 */ /* 0x000fe4000fffe0ff */
[----:B------:R-:W-:Y:S05]  /*51b0*/  @!P1 IADD3 R8, P0, PT, R16, 0x580, RZ ;  /* 0x0000058010089810 */ /* 0x000fea0007f1e0ff */
[----:B-1----:R-:W-:Y:S01]  /*51c0*/  @!P1 IMAD.X R6, RZ, RZ, R17, P0 ;  /* 0x000000ffff069224 */ /* 0x002fe200000e0611 */
[----:B--2---:R-:W-:Y:S07]  /*51d0*/  @!P2 BRA `(.L_x_93) ;  /* 0x0000004400fca947 */ /* 0x004fee0003800000 */
.L_x_185:
[----:B------:R-:W-:Y:S01]  /*51e0*/  @!P1 R2UR UR5, R8 ;  /* 0x00000000080592ca */ /* 0x000fe200000e0000 */
[----:B------:R-:W-:Y:S01]  /*51f0*/  VOTEU.ALL UP0, P1 ;  /* 0x0000000000ff7886 */ /* 0x000fe20000800000 */
[----:B------:R-:W-:Y:S01]  /*5200*/  @!P1 R2UR UR4, R6 ;  /* 0x00000000060492ca */ /* 0x000fe200000e0000 */
[----:B------:R-:W-:Y:S01]  /*5210*/  UMOV UR16, 0x0 ;  /* 0x0000000000107882 */ /* 0x000fe20000000000 */
[----:B------:R-:W-:Y:S01]  /*5220*/  UMOV UR17, 0x10000000 ;  /* 0x1000000000117882 */ /* 0x000fe20000000000 */
[----:B------:R-:W-:Y:S01]  /*5230*/  UMOV UR44, UR36 ;  /* 0x00000024002c7c82 */ /* 0x000fe20008000000 */
[----:B------:R-:W-:Y:S01]  /*5240*/  @!UP0 UIADD3 UR40, UPT, UPT, UR21, 0x200, URZ ;  /* 0x0000020015288890 */ /* 0x000fe2000fffe0ff */
[----:B-1----:R-:W-:Y:S01]  /*5250*/  @!P1 IMAD.MOV.U32 R0, RZ, RZ, 0x1000 ;  /* 0x00001000ff009424 */ /* 0x002fe200078e00ff */
[----:B------:R-:W-:Y:S01]  /*5260*/  @!UP0 UIADD3 UR10, UPT, UPT, UR42, 0x40, URZ ;  /* 0x000000402a0a8890 */ /* 0x000fe2000fffe0ff */
[----:B------:R-:W-:Y:S01]  /*5270*/  @!P1 IADD3 R8, P0, PT, R16, 0x580, RZ ;  /* 0x0000058010089810 */ /* 0x000fe20007f1e0ff */
[----:B------:R-:W-:Y:S01]  /*5280*/  @!UP0 UIADD3 UR8, UPT, UPT, UR21, 0xa00, URZ ;  /* 0x00000a0015088890 */ /* 0x000fe2000fffe0ff */
[----:B------:R-:W-:Y:S02]  /*5290*/  VOTEU.ALL UP0, P1 ;  /* 0x0000000000ff7886 */ /* 0x000fe40000800000 */
[----:B------:R-:W-:Y:S01]  /*52a0*/  IMAD.U32 R10, RZ, RZ, UR5 ;  /* 0x00000005ff0a7e24 */ /* 0x000fe2000f8e00ff */
[----:B------:R-:W-:Y:S01]  /*52b0*/  UMOV UR9, UR41 ;  /* 0x0000002900097c82 */ /* 0x000fe20008000000 */
[----:B------:R-:W-:Y:S01]  /*52c0*/  IMAD.U32 R11, RZ, RZ, UR4 ;  /* 0x00000004ff0b7e24 */ /* 0x000fe2000f8e00ff */
[----:B------:R-:W-:Y:S01]  /*52d0*/  UMOV UR11, UR43 ;  /* 0x0000002b000b7c82 */ /* 0x000fe20008000000 */
[----:B------:R-:W-:Y:S01]  /*52e0*/  UMOV UR12, UR36 ;  /* 0x00000024000c7c82 */ /* 0x000fe20008000000 */
[----:B------:R-:W-:Y:S01]  /*52f0*/  @!P1 R2UR UR4, R10 ;  /* 0x000000000a0492ca */ /* 0x000fe200000e0000 */
[----:B------:R-:W-:Y:S01]  /*5300*/  UPRMT UR6, UR47, 0x654, UR41 ;  /* 0x000006542f067896 */ /* 0x000fe20008000029 */
[----:B------:R-:W-:Y:S01]  /*5310*/  @!P1 R2UR UR5, R11 ;  /* 0x000000000b0592ca */ /* 0x000fe200000e0000 */
[----:B------:R-:W-:Y:S11]  /*5320*/  @!P1 IMAD.X R6, RZ, RZ, R17, P0 ;  /* 0x000000ffff069224 */ /* 0x000ff600000e0611 */
[----:B------:R-:W-:Y:S01]  /*5330*/  @!UPT UIADD3 URZ, UPT, UPT, URZ, URZ, URZ ;  /* 0x000000fffffff290 */ /* 0x000fe2000fffe0ff */
[----:B------:R1:W-:Y:S01]  /*5340*/  @!UP0 UTMALDG.3D [UR40], [UR4], desc[UR16] ;  /* 0x00001028040085b4 */ /* 0x0003e20008011000 */
[----:B------:R-:W-:Y:S05]  /*5350*/  VOTEU.ALL UP0, P1 ;  /* 0x0000000000ff7886 */ /* 0x000fea0000800000 */
[----:B------:R1:W-:Y:S01]  /*5360*/  @!UP0 UTMALDG.3D [UR8], [UR4], desc[UR16] ;  /* 0x00001008040085b4 */ /* 0x0003e20008011000 */
[----:B------:R1:W-:Y:S01]  /*5370*/  @!P1 SYNCS.ARRIVE.TRANS64.RED.A0TR RZ, [UR21+0x50], R0 ;  /* 0x00005000ffff99a7 */ /* 0x0003e20008300415 */
[----:B------:R-:W-:Y:S01]  /*5380*/  SYNCS.ARRIVE.TRANS64.RED.A1T0 RZ, [UR6], RZ ;  /* 0x000000ffffff79a7 */ /* 0x000fe20008100406 */
[----:B------:R-:W2:Y:S02]  /*5390*/  SYNCS.PHASECHK.TRANS64.TRYWAIT P2, [UR21+0x78], R9 ;  /* 0x00007809ff0075a7 */ /* 0x000ea40008041115 */
[----:B-12---:R-:W-:Y:S05]  /*53a0*/  @!P2 BRA `(.L_x_94) ;  /* 0x0000004400a0a947 */ /* 0x006fea0003800000 */
.L_x_187:
        /* <DEDUP_REMOVED lines=10> */
[----:B------:R-:W-:Y:S02]  /*5450*/  @!UP0 UIADD3 UR10, UPT, UPT, UR42, 0x50, URZ ;  /* 0x000000502a0a8890 */ /* 0x000fe4000fffe0ff */
[----:B------:R-:W-:Y:S01]  /*5460*/  @!UP0 UIADD3 UR8, UPT, UPT, UR21, 0x1a00, URZ ;  /* 0x00001a0015088890 */ /* 0x000fe2000fffe0ff */
[----:B------:R-:W-:Y:S01]  /*5470*/  IMAD.U32 R10, RZ, RZ, UR5 ;  /* 0x00000005ff0a7e24 */ /* 0x000fe2000f8e00ff */
[----:B------:R-:W-:Y:S01]  /*5480*/  VOTEU.ALL UP0, P1 ;  /* 0x0000000000ff7886 */ /* 0x000fe20000800000 */
[----:B------:R-:W-:Y:S01]  /*5490*/  IMAD.U32 R11, RZ, RZ, UR4 ;  /* 0x00000004ff0b7e24 */ /* 0x000fe2000f8e00ff */
[----:B------:R-:W-:Y:S01]  /*54a0*/  UMOV UR9, UR33 ;  /* 0x0000002100097c82 */ /* 0x000fe20008000000 */
[----:B------:R-:W-:Y:S01]  /*54b0*/  UMOV UR11, UR43 ;  /* 0x0000002b000b7c82 */ /* 0x000fe20008000000 */
[----:B------:R-:W-:Y:S01]  /*54c0*/  @!P1 R2UR UR4, R10 ;  /* 0x000000000a0492ca */ /* 0x000fe200000e0000 */
[----:B------:R-:W-:Y:S01]  /*54d0*/  UMOV UR12, UR36 ;  /* 0x00000024000c7c82 */ /* 0x000fe20008000000 */
[----:B------:R-:W-:Y:S01]  /*54e0*/  @!P1 R2UR UR5, R11 ;  /* 0x000000000b0592ca */ /* 0x000fe200000e0000 */
[----:B------:R-:W-:Y:S01]  /*54f0*/  UPRMT UR6, UR47, 0x654, UR33 ;  /* 0x000006542f067896 */ /* 0x000fe20008000021 */
[----:B------:R-:W-:Y:S11]  /*5500*/  @!P1 IMAD.X R6, RZ, RZ, R17, P0 ;  /* 0x000000ffff069224 */ /* 0x000ff600000e0611 */
[----:B------:R1:W-:Y:S01]  /*5510*/  @!UP0 UTMALDG.3D [UR32], [UR4], desc[UR16] ;  /* 0x00001020040085b4 */ /* 0x0003e20008011000 */
[----:B------:R-:W-:Y:S05]  /*5520*/  VOTEU.ALL UP0, P1 ;  /* 0x0000000000ff7886 */ /* 0x000fea0000800000 */
[----:B------:R1:W-:Y:S01]  /*5530*/  @!UP0 UTMALDG.3D [UR8], [UR4], desc[UR16] ;  /* 0x00001008040085b4 */ /* 0x0003e20008011000 */
[----:B------:R1:W-:Y:S01]  /*5540*/  @!P1 SYNCS.ARRIVE.TRANS64.RED.A0TR RZ, [UR21+0x58], R0 ;  /* 0x00005800ffff99a7 */ /* 0x0003e20008300415 */
[----:B------:R-:W-:Y:S01]  /*5550*/  SYNCS.ARRIVE.TRANS64.RED.A1T0 RZ, [UR6], RZ ;  /* 0x000000ffffff79a7 */ /* 0x000fe20008100406 */
[----:B------:R-:W2:Y:S02]  /*5560*/  SYNCS.PHASECHK.TRANS64.TRYWAIT P2, [UR21+0x80], R9 ;  /* 0x00008009ff0075a7 */ /* 0x000ea40008041115 */
[----:B-12---:R-:W-:Y:S05]  /*5570*/  @!P2 BRA `(.L_x_95) ;  /* 0x000000440044a947 */ /* 0x006fea0003800000 */
.L_x_189:
        /* <DEDUP_REMOVED lines=9> */
[----:B------:R-:W-:Y:S01]  /*5610*/  VIADD R14, R14, 0x1 ;  /* 0x000000010e0e7836 */ /* 0x000fe20000000000 */
        /* <DEDUP_REMOVED lines=10> */
[----:B------:R-:W-:Y:S01]  /*56c0*/  UMOV UR12, UR36 ;  /* 0x00000024000c7c82 */ /* 0x000fe20008000000 */
[----:B------:R-:W-:Y:S11]  /*56d0*/  UPRMT UR6, UR47, 0x654, UR25 ;  /* 0x000006542f067896 */ /* 0x000ff60008000019 */
[----:B------:R1:W-:Y:S01]  /*56e0*/  @!UP0 UTMALDG.3D [UR24], [UR4], desc[UR16] ;  /* 0x00001018040085b4 */ /* 0x0003e20008011000 */
[----:B------:R-:W-:Y:S05]  /*56f0*/  VOTEU.ALL UP0, P1 ;  /* 0x0000000000ff7886 */ /* 0x000fea0000800000 */
[----:B------:R1:W-:Y:S01]  /*5700*/  @!UP0 UTMALDG.3D [UR8], [UR4], desc[UR16] ;  /* 0x00001008040085b4 */ /* 0x0003e20008011000 */
[----:B------:R1:W-:Y:S01]  /*5710*/  @!P1 SYNCS.ARRIVE.TRANS64.RED.A0TR RZ, [UR21+0x60], R0 ;  /* 0x00006000ffff99a7 */ /* 0x0003e20008300415 */
[----:B------:R-:W-:Y:S01]  /*5720*/  SYNCS.ARRIVE.TRANS64.RED.A1T0 RZ, [UR6], RZ ;  /* 0x000000ffffff79a7 */ /* 0x000fe20008100406 */
[----:B------:R-:W2:Y:S02]  /*5730*/  SYNCS.PHASECHK.TRANS64.TRYWAIT P0, [UR21+0x88], R9 ;  /* 0x00008809ff0075a7 */ /* 0x000ea40008001115 */
[----:B-12---:R-:W-:Y:S05]  /*5740*/  @!P0 BRA `(.L_x_96) ;  /* 0x0000004000e88947 */ /* 0x006fea0003800000 */
.L_x_191:
[----:B------:R-:W-:Y:S01]  /*5750*/  UPLOP3.LUT UP2, UPT, UPT, UPT, UPT, 0x80, 0x8 ;  /* 0x000000000008789c */ /* 0x000fe20003f4f070 */
[----:B------:R-:W-:Y:S01]  /*5760*/  @!P1 IADD3 R6, P0, PT, R16, 0x580, RZ ;  /* 0x0000058010069810 */ /* 0x000fe20007f1e0ff */
[----:B------:R-:W-:Y:S01]  /*5770*/  UMOV UR6, 0x0 ;  /* 0x0000000000067882 */ /* 0x000fe20000000000 */
[----:B------:R-:W-:Y:S01]  /*5780*/  UMOV UR7, 0x10000000 ;  /* 0x1000000000077882 */ /* 0x000fe20000000000 */
[----:B------:R-:W-:Y:S01]  /*5790*/  VOTEU.ALL UP0, P1 ;  /* 0x0000000000ff7886 */ /* 0x000fe20000800000 */
[----:B------:R-:W-:Y:S01]  /*57a0*/  @!P1 R2UR UR5, R6 ;  /* 0x00000000060592ca */ /* 0x000fe200000e0000 */
[----:B-1----:R-:W-:Y:S01]  /*57b0*/  @!P1 IMAD.X R0, RZ, RZ, R17, P0 ;  /* 0x000000ffff009224 */ /* 0x002fe200000e0611 */
[----:B------:R-:W-:Y:S01]  /*57c0*/  UMOV UR19, UR43 ;  /* 0x0000002b00137c82 */ /* 0x000fe20008000000 */
[----:B------:R-:W-:Y:S01]  /*57d0*/  UMOV UR20, UR36 ;  /* 0x0000002400147c82 */ /* 0x000fe20008000000 */
[----:B------:R-:W-:Y:S01]  /*57e0*/  @!UP0 UIADD3 UR18, UPT, UPT, UR42, 0x30, URZ ;  /* 0x000000302a128890 */ /* 0x000fe2000fffe0ff */
[----:B------:R-:W-:Y:S01]  /*57f0*/  R2UR UR24, R52 ;  /* 0x00000000341872ca */ /* 0x000fe200000e0000 */
[----:B------:R-:W-:Y:S01]  /*5800*/  @!UP0 UIADD3 UR16, UPT, UPT, UR21, 0x3200, URZ ;  /* 0x0000320015108890 */ /* 0x000fe2000fffe0ff */
[----:B------:R-:W-:Y:S01]  /*5810*/  @!P1 R2UR UR4, R0 ;  /* 0x00000000000492ca */ /* 0x000fe200000e0000 */
[----:B------:R-:W-:Y:S01]  /*5820*/  @!UP0 UIADD3 UR17, UPT, UPT, UR21, 0x68, URZ ;  /* 0x0000006815118890 */ /* 0x000fe2000fffe0ff */
[----:B------:R-:W-:Y:S01]  /*5830*/  ISETP.NE.AND P0, PT, R14, 0x2, PT ;  /* 0x000000020e00780c */ /* 0x000fe20003f05270 */
[----:B------:R-:W-:Y:S01]  /*5840*/  @!UP0 UIADD3 UR10, UPT, UPT, UR42, 0x70, URZ ;  /* 0x000000702a0a8890 */ /* 0x000fe2000fffe0ff */
[----:B------:R-:W-:Y:S01]  /*5850*/  LOP3.LUT R15, R15, 0x1, RZ, 0x3c, !PT ;  /* 0x000000010f0f7812 */ /* 0x000fe200078e3cff */
[----:B------:R-:W-:Y:S01]  /*5860*/  @!UP0 UIADD3 UR8, UPT, UPT, UR21, 0x3a00, URZ ;  /* 0x00003a0015088890 */ /* 0x000fe2000fffe0ff */
[----:B------:R-:W-:Y:S01]  /*5870*/  IMAD.U32 R8, RZ, RZ, UR5 ;  /* 0x00000005ff087e24 */ /* 0x000fe2000f8e00ff */
[----:B------:R-:W-:Y:S01]  /*5880*/  VOTEU.ALL UP0, P1 ;  /* 0x0000000000ff7886 */ /* 0x000fe20000800000 */
[----:B------:R-:W-:Y:S01]  /*5890*/  UMOV UR11, UR43 ;  /* 0x0000002b000b7c82 */ /* 0x000fe20008000000 */
[----:B------:R-:W-:Y:S01]  /*58a0*/  UMOV UR12, UR36 ;  /* 0x00000024000c7c82 */ /* 0x000fe20008000000 */
[----:B------:R-:W-:Y:S01]  /*58b0*/  UMOV UR9, UR17 ;  /* 0x0000001100097c82 */ /* 0x000fe20008000000 */
[----:B------:R-:W-:Y:S01]  /*58c0*/  SEL R0, RZ, 0x1, P0 ;  /* 0x00000001ff007807 */ /* 0x000fe20000000000 */
[----:B------:R-:W-:Y:S01]  /*58d0*/  UIADD3 UR28, UPT, UPT, UR13, UR24, URZ ;  /* 0x000000180d1c7290 */ /* 0x000fe2000fffe0ff */
[----:B------:R-:W-:Y:S01]  /*58e0*/  IMAD.U32 R9, RZ, RZ, UR4 ;  /* 0x00000004ff097e24 */ /* 0x000fe2000f8e00ff */
[----:B------:R-:W-:Y:S01]  /*58f0*/  @!P1 R2UR UR4, R8 ;  /* 0x00000000080492ca */ /* 0x000fe200000e0000 */
[----:B------:R-:W-:Y:S01]  /*5900*/  UMOV UR36, UR29 ;  /* 0x0000001d00247c82 */ /* 0x000fe20008000000 */
[----:B------:R-:W-:Y:S02]  /*5910*/  LOP3.LUT R13, R13, R0, RZ, 0x3c, !PT ;  /* 0x000000000d0d7212 */ /* 0x000fe400078e3cff */
[----:B------:R-:W-:Y:S02]  /*5920*/  @!P1 R2UR UR5, R9 ;  /* 0x00000000090592ca */ /* 0x000fe400000e0000 */
[----:B------:R-:W-:Y:S11]  /*5930*/  SEL R14, R14, RZ, P0 ;  /* 0x000000ff0e0e7207 */ /* 0x000ff60000000000 */
[----:B------:R1:W-:Y:S01]  /*5940*/  @!UP0 UTMALDG.3D [UR16], [UR4], desc[UR6] ;  /* 0x00000610040085b4 */ /* 0x0003e20008011000 */
[----:B------:R-:W-:Y:S05]  /*5950*/  VOTEU.ALL UP0, P1 ;  /* 0x0000000000ff7886 */ /* 0x000fea0000800000 */
[----:B------:R2:W-:Y:S01]  /*5960*/  @!UP0 UTMALDG.3D [UR8], [UR4], desc[UR6] ;  /* 0x00000608040085b4 */ /* 0x0005e20008011000 */
[----:B------:R2:W-:Y:S01]  /*5970*/  @!P1 SYNCS.ARRIVE.TRANS64.RED.A0TR RZ, [UR21+0x68], R7 ;  /* 0x00006807ffff99a7 */ /* 0x0005e20008300415 */
[----:B------:R-:W-:Y:S01]  /*5980*/  SYNCS.ARRIVE.TRANS64.RED.A1T0 RZ, [UR37], RZ ;  /* 0x000000ffffff79a7 */ /* 0x000fe20008100425 */
[----:B-1----:R-:W-:Y:S01]  /*5990*/  UIADD3 UR20, UPT, UPT, UR14, UR63, URZ ;  /* 0x0000003f0e147290 */ /* 0x002fe2000fffe0ff */
[----:B------:R-:W-:Y:S11]  /*59a0*/  BRA.U UP1, `(.L_x_97) ;  /* 0xfffffff101047547 */ /* 0x000ff6000b83ffff */
[----:B------:R-:W-:-:S04]  /*59b0*/  SHF.L.U32 R2, R15, 0x1f, RZ ;  /* 0x0000001f0f027819 */ /* 0x000fc800000006ff */
[----:B------:R-:W1:Y:S02]  /*59c0*/  SYNCS.PHASECHK.TRANS64.TRYWAIT P0, [UR21+0x70], R2 ;  /* 0x00007002ff0075a7 */ /* 0x000e640008001115 */
[----:B-1----:R-:W-:Y:S05]  /*59d0*/  @!P0 BRA `(.L_x_98) ;  /* 0x00000040005c8947 */ /* 0x002fea0003800000 */
.L_x_193:
[----:B------:R-:W3:Y:S02]  /*59e0*/  SYNCS.PHASECHK.TRANS64.TRYWAIT P0, [UR21+0x78], R2 ;  /* 0x00007802ff0075a7 */ /* 0x000ee40008001115 */
[----:B---3--:R-:W-:Y:S05]  /*59f0*/  @!P0 BRA `(.L_x_99) ;  /* 0x00000040006c8947 */ /* 0x008fea0003800000 */
.L_x_195:
[----:B------:R-:W3:Y:S02]  /*5a00*/  SYNCS.PHASECHK.TRANS64.TRYWAIT P0, [UR21+0x80], R2 ;  /* 0x00008002ff0075a7 */ /* 0x000ee40008001115 */
[----:B---3--:R-:W-:Y:S05]  /*5a10*/  @!P0 BRA `(.L_x_100) ;  /* 0x00000040007c8947 */ /* 0x008fea0003800000 */
.L_x_197:
[----:B-1----:R-:W-:-:S07]  /*5a20*/  MOV R0, UR21 ;  /* 0x0000001500007c02 */ /* 0x002fce0008000f00 */
.L_x_101:
[----:B-1----:R-:W-:-:S04]  /*5a30*/  SHF.L.U32 R2, R15, 0x1f, RZ ;  /* 0x0000001f0f027819 */ /* 0x002fc800000006ff */
[----:B------:R1:W3:Y:S03]  /*5a40*/  SYNCS.PHASECHK.TRANS64.TRYWAIT P0, [R0+URZ+0x88], R2 ;  /* 0x00008802000075a7 */ /* 0x0002e600080011ff */
[----:B---3--:R-:W-:Y:S05]  /*5a50*/  @!P0 NANOSLEEP.SYNCS 0x989680 ;  /* 0x009896800000895d */ /* 0x008fea0003900000 */
[----:B------:R-:W3:Y:S02]  /*5a60*/  @!P0 SYNCS.PHASECHK.TRANS64 P0, [R0+URZ+0x88], R2 ;  /* 0x00008802000085a7 */ /* 0x000ee400080010ff */
[----:B--23--:R-:W-:Y:S05]  /*5a70*/  @P0 EXIT ;  /* 0x000000000000094d */ /* 0x00cfea0003800000 */
[----:B------:R-:W-:Y:S05]  /*5a80*/  BRA `(.L_x_101) ;  /* 0xfffffffc00e87947 */ /* 0x000fea000383ffff */
.L_x_86:
[----:B------:R-:W-:-:S06]  /*5a90*/  UISETP.GE.AND UP0, UPT, UR25, 0x4, UPT ;  /* 0x000000041900788c */ /* 0x000fcc000bf06270 */
[----:B------:R-:W-:-:S13]  /*5aa0*/  PLOP3.LUT P0, PT, PT, PT, UP0, 0x80, 0x8 ;  /* 0x000000000008781c */ /* 0x000fda0003f0f008 */
[----:B------:R-:W-:Y:S05]  /*5ab0*/  @!P0 EXIT ;  /* 0x000000000000894d */ /* 0x000fea0003800000 */
[----:B------:R-:W-:Y:S01]  /*5ac0*/  BAR.SYNC.DEFER_BLOCKING 0x6, 0xa0 ;  /* 0x0182800000007b1d */ /* 0x000fe20000010000 */
[----:B------:R-:W-:Y:S01]  /*5ad0*/  IMAD.SHL.U32 R49, R61, 0x10, RZ ;  /* 0x000000103d317824 */ /* 0x000fe200078e00ff */
[----:B------:R-:W-:Y:S01]  /*5ae0*/  CS2R R58, SRZ ;  /* 0x00000000003a7805 */ /* 0x000fe2000001ff00 */
[----:B------:R-:W-:Y:S02]  /*5af0*/  IMAD.SHL.U32 R5, R51, 0x200, RZ ;  /* 0x0000020033057824 */ /* 0x000fe400078e00ff */
[----:B------:R-:W-:Y:S01]  /*5b00*/  IMAD.U32 R23, R61, 0x10000, RZ ;  /* 0x000100003d177824 */ /* 0x000fe200078e00ff */
[----:B------:R-:W-:Y:S01]  /*5b10*/  UMOV UR43, 0x400 ;  /* 0x00000400002b7882 */ /* 0x000fe20000000000 */
[----:B------:R-:W-:Y:S01]  /*5b20*/  LOP3.LUT R48, R49, 0x5b0, RZ, 0xc0, !PT ;  /* 0x000005b031307812 */ /* 0x000fe200078ec0ff */
[----:B------:R-:W-:Y:S01]  /*5b30*/  ULEA UR43, UR47, UR43, 0x18 ;  /* 0x0000002b2f2b7291 */ /* 0x000fe2000f8ec0ff */
[----:B------:R-:W1:Y:S01]  /*5b40*/  LDC.64 R44, c[0x0][0x888] ;  /* 0x00022200ff2c7b82 */ /* 0x000e620000000a00 */
[----:B------:R-:W-:Y:S01]  /*5b50*/  IMAD.SHL.U32 R4, R61, 0x2, RZ ;  /* 0x000000023d047824 */ /* 0x000fe200078e00ff */
[----:B------:R-:W-:Y:S01]  /*5b60*/  LOP3.LUT R48, R48, 0x200, R5, 0xf8, !PT ;  /* 0x0000020030307812 */ /* 0x000fe200078ef805 */
[----:B------:R-:W-:Y:S01]  /*5b70*/  IMAD.SHL.U32 R5, R51, 0x200000, RZ ;  /* 0x0020000033057824 */ /* 0x000fe200078e00ff */
[C---:B------:R-:W-:Y:S01]  /*5b80*/  LOP3.LUT R6, R49.reuse, 0x40, RZ, 0xc0, !PT ;  /* 0x0000004031067812 */ /* 0x040fe200078ec0ff */
[----:B------:R-:W-:Y:S01]  /*5b90*/  UIADD3 UR4, UPT, UPT, UR43, 0x200, URZ ;  /* 0x000002002b047890 */ /* 0x000fe2000fffe0ff */
[----:B------:R-:W-:Y:S01]  /*5ba0*/  LOP3.LUT P0, RZ, R49, 0x40, RZ, 0xc0, !PT ;  /* 0x0000004031ff7812 */ /* 0x000fe2000780c0ff */
[----:B------:R-:W-:Y:S01]  /*5bb0*/  IMAD.MOV.U32 R60, RZ, RZ, 0x1 ;  /* 0x00000001ff3c7424 */ /* 0x000fe200078e00ff */
[----:B------:R-:W2:Y:S01]  /*5bc0*/  LDC.64 R46, c[0x0][0x890] ;  /* 0x00022400ff2e7b82 */ /* 0x000ea20000000a00 */
[----:B------:R-:W-:Y:S01]  /*5bd0*/  LOP3.LUT R5, R5, 0x200000, RZ, 0xc0, !PT ;  /* 0x0020000005057812 */ /* 0x000fe200078ec0ff */
[----:B------:R-:W-:Y:S01]  /*5be0*/  IMAD.MOV.U32 R22, RZ, RZ, RZ ;  /* 0x000000ffff167224 */ /* 0x000fe200078e00ff */
[----:B------:R-:W-:Y:S01]  /*5bf0*/  LOP3.LUT R4, R6, 0x8, R4, 0xf8, !PT ;  /* 0x0000000806047812 */ /* 0x000fe200078ef804 */
[----:B------:R-:W-:Y:S01]  /*5c00*/  IMAD.MOV.U32 R56, RZ, RZ, RZ ;  /* 0x000000ffff387224 */ /* 0x000fe200078e00ff */
[----:B------:R-:W-:Y:S01]  /*5c10*/  LOP3.LUT R23, R5, 0x400000, R23, 0xf8, !PT ;  /* 0x0040000005177812 */ /* 0x000fe200078ef817 */
[----:B------:R-:W-:Y:S01]  /*5c20*/  IMAD.U32 R53, RZ, RZ, UR4 ;  /* 0x00000004ff357e24 */ /* 0x000fe2000f8e00ff */
[----:B------:R-:W3:Y:S01]  /*5c30*/  LDS R0, [UR43+0x150] ;  /* 0x0001502bff007984 */ /* 0x000ee20008000800 */
[----:B------:R-:W4:Y:S01]  /*5c40*/  LDC.64 R42, c[0x0][0x8b0] ;  /* 0x00022c00ff2a7b82 */ /* 0x000f220000000a00 */
[----:B------:R-:W-:Y:S01]  /*5c50*/  LOP3.LUT R48, R48, R4, RZ, 0xfc, !PT ;  /* 0x0000000430307212 */ /* 0x000fe200078efcff */
[----:B------:R-:W1:Y:S01]  /*5c60*/  LDCU UR60, c[0x0][0x370] ;  /* 0x00006e00ff3c77ac */ /* 0x000e620008000800 */
[----:B------:R-:W-:Y:S01]  /*5c70*/  LOP3.LUT R61, R61, 0x60, RZ, 0xc0, !PT ;  /* 0x000000603d3d7812 */ /* 0x000fe200078ec0ff */
[----:B------:R-:W1:Y:S04]  /*5c80*/  LDCU UR42, c[0x0][0xb0c] ;  /* 0x00016180ff2a77ac */ /* 0x000e680008000800 */
[----:B------:R-:W1:Y:S01]  /*5c90*/  LDC.64 R40, c[0x0][0x8a8] ;  /* 0x00022a00ff287b82 */ /* 0x000e620000000a00 */
[----:B------:R-:W1:Y:S01]  /*5ca0*/  LDCU UR39, c[0x0][0xb30] ;  /* 0x00016600ff2777ac */ /* 0x000e620008000800 */
[----:B------:R-:W1:Y:S01]  /*5cb0*/  LDCU.64 UR54, c[0x0][0x888] ;  /* 0x00011100ff3677ac */ /* 0x000e620008000a00 */
[----:B------:R-:W1:Y:S01]  /*5cc0*/  LDCU.64 UR40, c[0x0][0xb28] ;  /* 0x00016500ff2877ac */ /* 0x000e620008000a00 */
[----:B------:R-:W1:Y:S01]  /*5cd0*/  LDCU.128 UR56, c[0x0][0xb10] ;  /* 0x00016200ff3877ac */ /* 0x000e620008000c00 */
[----:B------:R-:W1:Y:S01]  /*5ce0*/  LDCU UR53, c[0x0][0x374] ;  /* 0x00006e80ff3577ac */ /* 0x000e620008000800 */
[----:B------:R-:W-:Y:S01]  /*5cf0*/  UMOV UR52, URZ ;  /* 0x000000ff00347c82 */ /* 0x000fe20008000000 */
[----:B------:R-:W-:Y:S01]  /*5d00*/  UMOV UR46, URZ ;  /* 0x000000ff002e7c82 */ /* 0x000fe20008000000 */
[----:B---3--:R-:W-:Y:S01]  /*5d10*/  IMAD.IADD R23, R0, 0x1, R23 ;  /* 0x0000000100177824 */ /* 0x008fe200078e0217 */
[----:B--2---:R-:W-:-:S07]  /*5d20*/  P2R R0, PR, RZ, 0x1 ;  /* 0x00000001ff007803 */ /* 0x004fce0000000000 */
.L_x_145:
[----:B------:R-:W-:Y:S02]  /*5d30*/  LEA R3, R56, UR43, 0x3 ;  /* 0x0000002b38037c11 */ /* 0x000fe4000f8e18ff */
[----:B------:R-:W-:Y:S02]  /*5d40*/  SHF.L.U32 R0, R58, 0x1f, RZ ;  /* 0x0000001f3a007819 */ /* 0x000fe400000006ff */
[----:B-1----:R-:W-:Y:S02]  /*5d50*/  LEA R4, R56, UR43, 0x4 ;  /* 0x0000002b38047c11 */ /* 0x002fe4000f8e20ff */
[----:B------:R-:W2:Y:S02]  /*5d60*/  SYNCS.PHASECHK.TRANS64.TRYWAIT P0, [R3+URZ+0xa0], R0 ;  /* 0x0000a000030075a7 */ /* 0x000ea400080011ff */
[----:B--2---:R-:W-:Y:S05]  /*5d70*/  @!P0 BRA `(.L_x_102) ;  /* 0x0000003c00bc8947 */ /* 0x004fea0003800000 */
.L_x_198:
        /* <DEDUP_REMOVED lines=11> */
[----:B------:R-:W-:Y:S01]  /*5e30*/  PLOP3.LUT P0, PT, PT, PT, UP1, 0x80, 0x8 ;  /* 0x000000000008781c */ /* 0x000fe20003f0f018 */
[----:B------:R-:W-:Y:S11]  /*5e40*/  UP2UR UR62, UPR, URZ, 0x2 ;  /* 0x00000002ff3e7883 */ /* 0x000ff60008000000 */
[----:B------:R-:W-:Y:S01]  /*5e50*/  @!UPT UIADD3 URZ, UPT, UPT, URZ, URZ, URZ ;  /* 0x000000fffffff290 */ /* 0x000fe2000fffe0ff */
        /* <DEDUP_REMOVED lines=13> */
[----:B------:R-:W2:Y:S01]  /*5f30*/  LDCU UR12, c[0x0][0xb20] ;  /* 0x00016400ff0c77ac */ /* 0x000ea20008000800 */
[----:B------:R-:W-:Y:S02]  /*5f40*/  UIMAD.WIDE.U32 UR4, UR53, UR59, URZ ;  /* 0x0000003b350472a5 */ /* 0x000fe4000f8e00ff */
[----:B------:R-:W-:Y:S02]  /*5f50*/  UIMAD.WIDE.U32 UR6, UR60, UR56, URZ ;  /* 0x000000383c0672a5 */ /* 0x000fe4000f8e00ff */
[----:B------:R-:W-:Y:S02]  /*5f60*/  UISETP.NE.AND UP0, UPT, UR58, 0x1, UPT ;  /* 0x000000013a00788c */ /* 0x000fe4000bf05270 */
[----:B------:R-:W-:Y:S02]  /*5f70*/  UIMAD.WIDE.U32 UR8, UR37, UR59, URZ ;  /* 0x0000003b250872a5 */ /* 0x000fe4000f8e00ff */
[----:B------:R-:W-:Y:S02]  /*5f80*/  UIMAD.WIDE.U32 UR10, UR38, UR56, URZ ;  /* 0x00000038260a72a5 */ /* 0x000fe4000f8e00ff */
[----:B------:R-:W-:Y:S02]  /*5f90*/  UISETP.NE.AND UP1, UPT, UR42, 0x1, UPT ;  /* 0x000000012a00788c */ /* 0x000fe4000bf25270 */
[----:B------:R-:W-:Y:S01]  /*5fa0*/  UISETP.NE.AND UP2, UPT, UR45, 0x1, UPT ;  /* 0x000000012d00788c */ /* 0x000fe2000bf45270 */
[----:B------:R-:W-:Y:S02]  /*5fb0*/  UMOV UR4, UR5 ;  /* 0x0000000500047c82 */ /* 0x000fe40008000000 */
[----:B--2---:R-:W-:Y:S03]  /*5fc0*/  USHF.R.U32.HI UR5, URZ, UR12, UR4 ;  /* 0x0000000cff057299 */ /* 0x004fe60008011604 */
[----:B------:R-:W-:Y:S02]  /*5fd0*/  UMOV UR4, UR7 ;  /* 0x0000000700047c82 */ /* 0x000fe40008000000 */
[----:B------:R-:W-:Y:S02]  /*5fe0*/  USHF.R.U32.HI UR7, URZ, UR57, UR4 ;  /* 0x00000039ff077299 */ /* 0x000fe40008011604 */
[----:B------:R-:W-:Y:S02]  /*5ff0*/  USEL UR4, UR53, UR5, !UP0 ;  /* 0x0000000535047287 */ /* 0x000fe4000c000000 */
[----:B------:R-:W-:Y:S01]  /*6000*/  USEL UR7, UR60, UR7, !UP1 ;  /* 0x000000073c077287 */ /* 0x000fe2000c800000 */
[----:B------:R-:W-:Y:S01]  /*6010*/  UMOV UR5, UR9 ;  /* 0x0000000900057c82 */ /* 0x000fe20008000000 */
[----:B------:R-:W-:Y:S02]  /*6020*/  UIMAD.WIDE.U32 UR8, UR4, UR40, URZ ;  /* 0x00000028040872a5 */ /* 0x000fe4000f8e00ff */
[----:B------:R-:W-:Y:S03]  /*6030*/  USHF.R.U32.HI UR6, URZ, UR12, UR5 ;  /* 0x0000000cff067299 */ /* 0x000fe60008011605 */
[----:B------:R-:W-:Y:S01]  /*6040*/  UMOV UR5, UR11 ;  /* 0x0000000b00057c82 */ /* 0x000fe20008000000 */
[----:B------:R-:W-:Y:S02]  /*6050*/  UIMAD.WIDE.U32 UR10, UR7, UR40, URZ ;  /* 0x00000028070a72a5 */ /* 0x000fe4000f8e00ff */
[----:B------:R-:W-:Y:S02]  /*6060*/  USHF.R.U32.HI UR12, URZ, UR57, UR5 ;  /* 0x00000039ff0c7299 */ /* 0x000fe40008011605 */
[----:B------:R-:W-:Y:S01]  /*6070*/  USEL UR6, UR37, UR6, !UP0 ;  /* 0x0000000625067287 */ /* 0x000fe2000c000000 */
[----:B------:R-:W-:Y:S02]  /*6080*/  UMOV UR5, UR9 ;  /* 0x0000000900057c82 */ /* 0x000fe40008000000 */
[----:B------:R-:W-:Y:S01]  /*6090*/  UMOV UR10, UR11 ;  /* 0x0000000b000a7c82 */ /* 0x000fe20008000000 */
[----:B------:R-:W-:Y:S02]  /*60a0*/  @UP2 USHF.R.U32.HI UR4, URZ, UR41, UR5 ;  /* 0x00000029ff042299 */ /* 0x000fe40008011605 */
[----:B------:R-:W-:Y:S02]  /*60b0*/  @UP2 USHF.R.U32.HI UR7, URZ, UR41, UR10 ;  /* 0x00000029ff072299 */ /* 0x000fe4000801160a */
[----:B------:R-:W-:Y:S02]  /*60c0*/  UIMAD UR4, UR45, UR4, URZ ;  /* 0x000000042d0472a4 */ /* 0x000fe4000f8e02ff */
        /* <DEDUP_REMOVED lines=8> */
[----:B------:R-:W-:Y:S02]  /*6150*/  USEL UR11, UR6, UR4, !UP2 ;  /* 0x00000004060b7287 */ /* 0x000fe4000d000000 */
[----:B------:R-:W-:Y:S02]  /*6160*/  UIADD3 UR8, UPT, UPT, -UR5, URZ, URZ ;  /* 0x000000ff05087290 */ /* 0x000fe4000fffe1ff */
[----:B------:R-:W-:Y:S01]  /*6170*/  UIADD3 UR10, UPT, UPT, -UR11, URZ, URZ ;  /* 0x000000ff0b0a7290 */ /* 0x000fe2000fffe1ff */
[----:B------:R-:W-:Y:S01]  /*6180*/  @!UP0 UMOV UR4, UR9 ;  /* 0x0000000900048c82 */ /* 0x000fe20008000000 */
[----:B------:R-:W-:Y:S02]  /*6190*/  UIADD3 UR9, UPT, UPT, -UR6, URZ, URZ ;  /* 0x000000ff06097290 */ /* 0x000fe4000fffe1ff */
[----:B------:R-:W-:Y:S02]  /*61a0*/  @!UP0 USHF.R.U32.HI UR4, URZ, UR41, UR4 ;  /* 0x00000029ff048299 */ /* 0x000fe40008011604 */
[----:B------:R-:W-:Y:S02]  /*61b0*/  UIMAD UR10, UR45, UR10, UR6 ;  /* 0x0000000a2d0a72a4 */ /* 0x000fe4000f8e0206 */
[----:B------:R-:W-:Y:S04]  /*61c0*/  @!UP0 USEL UR4, UR5, UR4, !UP2 ;  /* 0x0000000405048287 */ /* 0x000fe8000d000000 */
[----:B------:R-:W-:Y:S02]  /*61d0*/  @!UP0 UIMAD UR10, UR7, UR10, UR4 ;  /* 0x0000000a070a82a4 */ /* 0x000fe4000f8e0204 */
[----:B------:R-:W-:Y:S02]  /*61e0*/  @!UP0 UIADD3 UR11, UPT, UPT, UR11, -UR4, URZ ;  /* 0x800000040b0b8290 */ /* 0x000fe4000fffe0ff */
[----:B------:R-:W-:Y:S02]  /*61f0*/  UIMAD UR7, UR42, UR8, UR38 ;  /* 0x000000082a0772a4 */ /* 0x000fe4000f8e0226 */
[----:B------:R-:W-:Y:S02]  /*6200*/  @!UP0 UIMAD UR6, UR11, UR45, UR5 ;  /* 0x0000002d0b0682a4 */ /* 0x000fe4000f8e0205 */
[----:B------:R-:W-:Y:S01]  /*6210*/  UIMAD UR4, UR58, UR9, UR37 ;  /* 0x000000093a0472a4 */ /* 0x000fe2000f8e0225 */
[----:B------:R-:W-:Y:S02]  /*6220*/  @!UP0 UMOV UR5, UR10 ;  /* 0x0000000a00058c82 */ /* 0x000fe40008000000 */
[----:B------:R-:W-:Y:S02]  /*6230*/  UIMAD UR38, UR5, UR42, UR7 ;  /* 0x0000002a052672a4 */ /* 0x000fe4000f8e0207 */
[----:B------:R-:W-:Y:S11]  /*6240*/  UIMAD UR37, UR6, UR58, UR4 ;  /* 0x0000003a062572a4 */ /* 0x000ff6000f8e0204 */
[----:B------:R-:W-:Y:S01]  /*6250*/  @!UPT UIADD3 URZ, UPT, UPT, URZ, URZ, URZ ;  /* 0x000000fffffff290 */ /* 0x000fe2000fffe0ff */
.L_x_103:
[----:B------:R-:W-:Y:S01]  /*6260*/  UISETP.NE.AND UP0, UPT, UR39, 0x1, UPT ;  /* 0x000000012700788c */ /* 0x000fe2000bf05270 */
[----:B------:R-:W-:Y:S01]  /*6270*/  LOP3.LUT P0, RZ, R53, 0x90, RZ, 0xc0, !PT ;  /* 0x0000009035ff7812 */ /* 0x000fe2000780c0ff */
[----:B------:R-:W-:Y:S01]  /*6280*/  USHF.L.U32 UR50, UR20, 0x6, URZ ;  /* 0x0000000614327899 */ /* 0x000fe200080006ff */
[----:B------:R-:W-:Y:S01]  /*6290*/  BSSY.RECONVERGENT B6, `(.L_x_104) ;  /* 0x0000034000067945 */ /* 0x000fe20003800200 */
[----:B------:R-:W-:Y:S01]  /*62a0*/  USHF.L.U32 UR49, UR28, 0x7, URZ ;  /* 0x000000071c317899 */ /* 0x000fe200080006ff */
[----:B------:R-:W-:Y:S06]  /*62b0*/  IADD3 R56, PT, PT, R56, 0x1, RZ ;  /* 0x0000000138387810 */ /* 0x000fec0007ffe0ff */
[----:B------:R-:W2:Y:S01]  /*62c0*/  @!UP0 LDCU.128 UR12, c[0x0][0xb10] ;  /* 0x00016200ff0c87ac */ /* 0x000ea20008000c00 */
[----:B------:R-:W3:Y:S01]  /*62d0*/  @!UP0 LDCU UR5, c[0x0][0xb0c] ;  /* 0x00016180ff0587ac */ /* 0x000ee20008000800 */
[----:B------:R-:W4:Y:S01]  /*62e0*/  @!UP0 LDCU UR10, c[0x0][0xb20] ;  /* 0x00016400ff0a87ac */ /* 0x000f220008000800 */
[----:B--2---:R-:W-:Y:S02]  /*62f0*/  UIMAD.WIDE.U32 UR8, UR38, UR12, URZ ;  /* 0x0000000c260872a5 */ /* 0x004fe4000f8e00ff */
[----:B------:R-:W-:Y:S02]  /*6300*/  UIMAD.WIDE.U32 UR6, UR37, UR15, URZ ;  /* 0x0000000f250672a5 */ /* 0x000fe4000f8e00ff */
[----:B------:R-:W-:Y:S03]  /*6310*/  @!UP0 UISETP.NE.AND UP1, UPT, UR14, 0x1, UPT ;  /* 0x000000010e00888c */ /* 0x000fe6000bf25270 */
[----:B------:R-:W-:Y:S01]  /*6320*/  @!UP0 UMOV UR4, UR9 ;  /* 0x0000000900048c82 */ /* 0x000fe20008000000 */
[----:B---3--:R-:W-:Y:S02]  /*6330*/  @!UP0 UISETP.NE.AND UP2, UPT, UR5, 0x1, UPT ;  /* 0x000000010500888c */ /* 0x008fe4000bf45270 */
[----:B------:R-:W-:Y:S01]  /*6340*/  @!UP0 USHF.R.U32.HI UR4, URZ, UR13, UR4 ;  /* 0x0000000dff048299 */ /* 0x000fe20008011604 */
[----:B------:R-:W-:Y:S02]  /*6350*/  @!UP0 UMOV UR6, UR7 ;  /* 0x0000000700068c82 */ /* 0x000fe40008000000 */
[----:B----4-:R-:W-:Y:S02]  /*6360*/  @!UP0 USHF.R.U32.HI UR6, URZ, UR10, UR6 ;  /* 0x0000000aff068299 */ /* 0x010fe40008011606 */
[----:B------:R-:W-:Y:S02]  /*6370*/  @!UP0 USEL UR7, UR38, UR4, !UP2 ;  /* 0x0000000426078287 */ /* 0x000fe4000d000000 */
[----:B------:R-:W-:Y:S04]  /*6380*/  @!UP0 USEL UR6, UR37, UR6, !UP1 ;  /* 0x0000000625068287 */ /* 0x000fe8000c800000 */
[----:B------:R-:W-:Y:S02]  /*6390*/  @!UP0 UIADD3 UR4, UPT, UPT, -UR7, UR6, URZ ;  /* 0x0000000607048290 */ /* 0x000fe4000fffe1ff */
[----:B------:R-:W-:Y:S02]  /*63a0*/  @!UP0 UIADD3 UR6, UPT, UPT, UR7, -UR6, URZ ;  /* 0x8000000607068290 */ /* 0x000fe4000fffe0ff */
[----:B------:R-:W-:Y:S02]  /*63b0*/  @!UP0 UIMAD UR38, UR4, UR5, UR38 ;  /* 0x00000005042682a4 */ /* 0x000fe4000f8e0226 */
[----:B------:R-:W-:Y:S01]  /*63c0*/  @!UP0 UIMAD UR37, UR6, UR14, UR37 ;  /* 0x0000000e062582a4 */ /* 0x000fe2000f8e0225 */
[----:B------:R-:W-:Y:S11]  /*63d0*/  @!P0 BRA `(.L_x_105) ;  /* 0x00000000007c8947 */ /* 0x000ff60003800000 */
[----:B------:R-:W2:Y:S01]  /*63e0*/  LDCU.64 UR8, c[0x4][0x80] ;  /* 0x01001000ff0877ac */ /* 0x000ea20008000a00 */
[----:B------:R-:W-:Y:S01]  /*63f0*/  MOV R2, 0x0 ;  /* 0x0000000000027802 */ /* 0x000fe20000000f00 */
[----:B------:R-:W-:Y:S02]  /*6400*/  HFMA2 R12, -RZ, RZ, 0, 5.9604644775390625e-08 ;  /* 0x00000001ff0c7431 */ /* 0x000fe400000001ff */
[----:B------:R-:W-:Y:S01]  /*6410*/  IMAD.MOV.U32 R8, RZ, RZ, 0x70 ;  /* 0x00000070ff087424 */ /* 0x000fe200078e00ff */
[----:B------:R3:W4:Y:S01]  /*6420*/  LDC.64 R14, c[0x4][R2] ;  /* 0x01000000020e7b82 */ /* 0x0007220000000a00 */
[----:B------:R-:W1:Y:S01]  /*6430*/  LDCU.64 UR6, c[0x4][0x88] ;  /* 0x01001100ff0677ac */ /* 0x000e620008000a00 */
[----:B------:R-:W-:Y:S01]  /*6440*/  IMAD.MOV.U32 R13, RZ, RZ, RZ ;  /* 0x000000ffff0d7224 */ /* 0x000fe200078e00ff */
[----:B------:R-:W1:Y:S01]  /*6450*/  LDCU.64 UR4, c[0x4][0x8] ;  /* 0x01000100ff0477ac */ /* 0x000e620008000a00 */
[----:B--2---:R-:W-:Y:S01]  /*6460*/  MOV R5, UR9 ;  /* 0x0000000900057c02 */ /* 0x004fe20008000f00 */
[----:B------:R-:W-:Y:S01]  /*6470*/  IMAD.U32 R4, RZ, RZ, UR8 ;  /* 0x00000008ff047e24 */ /* 0x000fe2000f8e00ff */
[----:B-1----:R-:W-:Y:S01]  /*6480*/  MOV R7, UR7 ;  /* 0x0000000700077c02 */ /* 0x002fe20008000f00 */
[----:B------:R-:W-:Y:S01]  /*6490*/  IMAD.U32 R6, RZ, RZ, UR6 ;  /* 0x00000006ff067e24 */ /* 0x000fe2000f8e00ff */
[----:B------:R-:W-:Y:S01]  /*64a0*/  MOV R11, UR5 ;  /* 0x00000005000b7c02 */ /* 0x000fe20008000f00 */
[----:B------:R-:W-:Y:S02]  /*64b0*/  IMAD.U32 R10, RZ, RZ, UR4 ;  /* 0x00000004ff0a7e24 */ /* 0x000fe4000f8e00ff */
[----:B------:R-:W-:Y:S07]  /*64c0*/  LEPC R20, `(.L_x_106) ;  /* 0x000000001014794e */ /* 0x000fee0000000000 */
[----:B---345:R-:W-:Y:S05]  /*64d0*/  CALL.ABS.NOINC R14 ;  /* 0x000000000e007343 */ /* 0x038fea0003c00000 */
.L_x_106:
[----:B------:R-:W1:Y:S01]  /*64e0*/  LDCU.64 UR8, c[0x4][0x80] ;  /* 0x01001000ff0877ac */ /* 0x000e620008000a00 */
[----:B------:R-:W2:Y:S01]  /*64f0*/  LDC.64 R2, c[0x4][R2] ;  /* 0x0100000002027b82 */ /* 0x000ea20000000a00 */
[----:B------:R-:W-:Y:S02]  /*6500*/  HFMA2 R12, -RZ, RZ, 0, 5.9604644775390625e-08 ;  /* 0x00000001ff0c7431 */ /* 0x000fe400000001ff */
[----:B------:R-:W-:Y:S02]  /*6510*/  IMAD.MOV.U32 R8, RZ, RZ, 0x70 ;  /* 0x00000070ff087424 */ /* 0x000fe400078e00ff */
[----:B------:R-:W-:Y:S01]  /*6520*/  IMAD.MOV.U32 R13, RZ, RZ, RZ ;  /* 0x000000ffff0d7224 */ /* 0x000fe200078e00ff */
[----:B------:R-:W3:Y:S01]  /*6530*/  LDCU.64 UR6, c[0x4][0x88] ;  /* 0x01001100ff0677ac */ /* 0x000ee20008000a00 */
[----:B------:R-:W4:Y:S01]  /*6540*/  LDCU.64 UR4, c[0x4][0x8] ;  /* 0x01000100ff0477ac */ /* 0x000f220008000a00 */
[----:B-1----:R-:W-:Y:S02]  /*6550*/  MOV R4, UR8 ;  /* 0x0000000800047c02 */ /* 0x002fe40008000f00 */
[----:B------:R-:W-:Y:S02]  /*6560*/  MOV R5, UR9 ;  /* 0x0000000900057c02 */ /* 0x000fe40008000f00 */
[----:B---3--:R-:W-:Y:S01]  /*6570*/  MOV R7, UR7 ;  /* 0x0000000700077c02 */ /* 0x008fe20008000f00 */
[----:B------:R-:W-:Y:S01]  /*6580*/  IMAD.U32 R6, RZ, RZ, UR6 ;  /* 0x00000006ff067e24 */ /* 0x000fe2000f8e00ff */
[----:B----4-:R-:W-:Y:S01]  /*6590*/  MOV R11, UR5 ;  /* 0x00000005000b7c02 */ /* 0x010fe20008000f00 */
[----:B------:R-:W-:Y:S02]  /*65a0*/  IMAD.U32 R10, RZ, RZ, UR4 ;  /* 0x00000004ff0a7e24 */ /* 0x000fe4000f8e00ff */
[----:B------:R-:W-:Y:S07]  /*65b0*/  LEPC R20, `(.L_x_105) ;  /* 0x000000001014794e */ /* 0x000fee0000000000 */
[----:B--2---:R-:W-:Y:S05]  /*65c0*/  CALL.ABS.NOINC R2 ;  /* 0x0000000002007343 */ /* 0x004fea0003c00000 */
.L_x_105:
[----:B------:R-:W-:Y:S05]  /*65d0*/  BSYNC.RECONVERGENT B6 ;  /* 0x0000000000067941 */ /* 0x000fea0003800200 */
.L_x_104:
[----:B------:R-:W-:Y:S02]  /*65e0*/  ISETP.NE.U32.AND P0, PT, RZ, UR54, PT ;  /* 0x00000036ff007c0c */ /* 0x000fe4000bf05070 */
[C---:B------:R-:W-:Y:S02]  /*65f0*/  ISETP.NE.U32.AND P1, PT, R46.reuse, RZ, PT ;  /* 0x000000ff2e00720c */ /* 0x040fe40003f25070 */
[----:B------:R-:W-:Y:S02]  /*6600*/  ISETP.NE.U32.AND P4, PT, R46, RZ, PT ;  /* 0x000000ff2e00720c */ /* 0x000fe40003f85070 */
[----:B------:R-:W-:Y:S02]  /*6610*/  ISETP.NE.AND.EX P0, PT, RZ, UR55, PT, P0 ;  /* 0x00000037ff007c0c */ /* 0x000fe4000bf05300 */
[C---:B------:R-:W-:Y:S02]  /*6620*/  ISETP.NE.AND.EX P1, PT, R47.reuse, RZ, PT, P1 ;  /* 0x000000ff2f00720c */ /* 0x040fe40003f25310 */
[----:B------:R-:W-:Y:S02]  /*6630*/  ISETP.NE.AND.EX P4, PT, R47, RZ, P0, P4 ;  /* 0x000000ff2f00720c */ /* 0x000fe40000785340 */
[----:B------:R-:W-:Y:S02]  /*6640*/  ISETP.NE.U32.AND P5, PT, R42, RZ, PT ;  /* 0x000000ff2a00720c */ /* 0x000fe40003fa5070 */
[----:B------:R-:W-:Y:S02]  /*6650*/  ISETP.NE.U32.AND P3, PT, RZ, UR54, PT ;  /* 0x00000036ff007c0c */ /* 0x000fe4000bf65070 */
[----:B------:R-:W-:Y:S02]  /*6660*/  PLOP3.LUT P2, PT, PT, PT, PT, 0x8, 0x80 ;  /* 0x000000000080781c */ /* 0x000fe40003f4e170 */
[----:B------:R-:W-:Y:S02]  /*6670*/  ISETP.NE.AND.EX P5, PT, R43, RZ, PT, P5 ;  /* 0x000000ff2b00720c */ /* 0x000fe40003fa5350 */
[----:B------:R-:W-:Y:S03]  /*6680*/  ISETP.NE.AND.EX P3, PT, RZ, UR55, PT, P3 ;  /* 0x00000037ff007c0c */ /* 0x000fe6000bf65330 */
[----:B------:R-:W-:Y:S01]  /*6690*/  @!P4 PLOP3.LUT P2, PT, P1, PT, PT, 0x80, 0x8 ;  /* 0x000000000008c81c */ /* 0x000fe20000f4f070 */
[----:B------:R-:W-:Y:S01]  /*66a0*/  @!UPT UIADD3 URZ, UPT, UPT, URZ, URZ, URZ ;  /* 0x000000fffffff290 */ /* 0x000fe2000fffe0ff */
[----:B------:R-:W-:Y:S11]  /*66b0*/  @!P1 BRA `(.L_x_107) ;  /* 0x0000000000309947 */ /* 0x000ff60003800000 */
        /* <DEDUP_REMOVED lines=12> */
.L_x_107:
[----:B------:R-:W-:Y:S05]  /*6780*/  @!P5 BRA `(.L_x_108) ;  /* 0x000000000024d947 */ /* 0x000fea0003800000 */
[----:B------:R-:W-:Y:S01]  /*6790*/  ISETP.NE.U32.AND P0, PT, R40, RZ, PT ;  /* 0x000000ff2800720c */ /* 0x000fe20003f05070 */
[----:B------:R-:W2:Y:S03]  /*67a0*/  LDCU.64 UR4, c[0x0][0x358] ;  /* 0x00006b00ff0477ac */ /* 0x000ea60008000a00 */
[----:B------:R-:W-:Y:S11]  /*67b0*/  ISETP.NE.AND.EX P0, PT, R41, RZ, PT, P0 ;  /* 0x000000ff2900720c */ /* 0x000ff60003f05300 */
[----:B------:R-:W-:Y:S02]  /*67c0*/  @!UPT UIADD3 URZ, UPT, UPT, URZ, URZ, URZ ;  /* 0x000000fffffff290 */ /* 0x000fe4000fffe0ff */
[----:B------:R-:W4:Y:S01]  /*67d0*/  @P0 LDC.64 R2, c[0x0][0x8a8] ;  /* 0x00022a00ff020b82 */ /* 0x000f220000000a00 */
[----:B-1----:R-:W-:Y:S04]  /*67e0*/  @P0 IMAD R0, R42, UR36, RZ ;  /* 0x000000242a000c24 */ /* 0x002fe8000f8e02ff */
[----:B----4-:R-:W-:Y:S05]  /*67f0*/  @P0 IMAD.WIDE R2, R0, 0x4, R2 ;  /* 0x0000000400020825 */ /* 0x010fea00078e0202 */
[----:B--2--5:R2:W5:Y:S02]  /*6800*/  @P0 LDG.E R24, desc[UR4][R2.64] ;  /* 0x0000000402180981 */ /* 0x024564000c1e1900 */
[----:B--2---:R-:W4:Y:S02]  /*6810*/  @!P0 LDC R24, c[0x0][0x8a0] ;  /* 0x00022800ff188b82 */ /* 0x004f240000000800 */
.L_x_108:
[----:B---3-5:R-:W-:Y:S01]  /*6820*/  FSETP.NEU.AND P0, PT, R27, RZ, PT ;  /* 0x000000ff1b00720b */ /* 0x028fe20003f0d000 */
[----:B------:R-:W-:Y:S01]  /*6830*/  IMAD.SHL.U32 R57, R48, 0x2, RZ ;  /* 0x0000000230397824 */ /* 0x000fe200078e00ff */
[----:B------:R-:W-:Y:S01]  /*6840*/  SEL R3, RZ, 0xffffffff, P3 ;  /* 0xffffffffff037807 */ /* 0x000fe20001800000 */
[----:B------:R-:W-:Y:S01]  /*6850*/  BSSY B1, `(.L_x_109) ;  /* 0x0000033000017945 */ /* 0x000fe20003800000 */
[----:B------:R-:W-:Y:S01]  /*6860*/  @!P4 LOP3.LUT P3, RZ, R50, 0xff, RZ, 0xc0, !PT ;  /* 0x000000ff32ffc812 */ /* 0x000fe2000786c0ff */
[----:B------:R-:W-:Y:S01]  /*6870*/  IMAD.MOV.U32 R64, RZ, RZ, 0x1 ;  /* 0x00000001ff407424 */ /* 0x000fe200078e00ff */
[----:B-1----:R-:W-:Y:S01]  /*6880*/  @!P4 SEL R0, RZ, 0xffffffff, P0 ;  /* 0xffffffffff00c807 */ /* 0x002fe20000000000 */
[----:B------:R-:W-:Y:S01]  /*6890*/  IMAD R25, R22, 0x40, R23 ;  /* 0x0000004016197824 */ /* 0x000fe200078e0217 */
[----:B------:R-:W-:Y:S01]  /*68a0*/  LOP3.LUT R60, R60, 0x1, RZ, 0x3c, !PT ;  /* 0x000000013c3c7812 */ /* 0x000fe200078e3cff */
[----:B------:R-:W-:Y:S01]  /*68b0*/  IMAD.MOV.U32 R26, RZ, RZ, RZ ;  /* 0x000000ffff1a7224 */ /* 0x000fe200078e00ff */
[----:B------:R-:W-:Y:S02]  /*68c0*/  @P2 SEL R0, R3, R0, !P3 ;  /* 0x0000000003002207 */ /* 0x000fe40005800000 */
[----:B------:R-:W-:Y:S02]  /*68d0*/  CS2R R38, SRZ ;  /* 0x0000000000267805 */ /* 0x000fe4000001ff00 */
[----:B------:R-:W-:Y:S02]  /*68e0*/  LEA R54, R22, UR43, 0x3 ;  /* 0x0000002b16367c11 */ /* 0x000fe4000f8e18ff */
[----:B------:R-:W-:Y:S02]  /*68f0*/  CS2R R36, SRZ ;  /* 0x0000000000247805 */ /* 0x000fe4000001ff00 */
[----:B------:R-:W-:Y:S02]  /*6900*/  @!P4 LOP3.LUT R0, R0, 0x1, RZ, 0xc0, !PT ;  /* 0x000000010000c812 */ /* 0x000fe400078ec0ff */
[----:B------:R-:W-:Y:S02]  /*6910*/  CS2R R30, SRZ ;  /* 0x00000000001e7805 */ /* 0x000fe4000001ff00 */
[----:B------:R-:W-:Y:S02]  /*6920*/  SEL R2, RZ, 0xffffffff, P0 ;  /* 0xffffffffff027807 */ /* 0x000fe40000000000 */
[----:B------:R-:W-:Y:S02]  /*6930*/  CS2R R28, SRZ ;  /* 0x00000000001c7805 */ /* 0x000fe4000001ff00 */
[----:B------:R-:W-:Y:S01]  /*6940*/  ISETP.NE.U32.OR P6, PT, R0, 0x1, P4 ;  /* 0x000000010000780c */ /* 0x000fe200027c5470 */
[----:B------:R-:W-:Y:S01]  /*6950*/  VIADD R63, R57, UR43 ;  /* 0x0000002b393f7c36 */ /* 0x000fe20008000000 */
[----:B------:R-:W-:Y:S02]  /*6960*/  LOP3.LUT P4, R55, R50, 0xff, RZ, 0xc0, !PT ;  /* 0x000000ff32377812 */ /* 0x000fe4000788c0ff */
[----:B------:R-:W-:Y:S02]  /*6970*/  P2R R62, PR, RZ, 0x40 ;  /* 0x00000040ff3e7803 */ /* 0x000fe40000000000 */
[----:B------:R-:W-:Y:S04]  /*6980*/  @P1 SEL R2, R3, R2, !P4 ;  /* 0x0000000203021207 */ /* 0x000fe80006000000 */
[----:B------:R-:W-:Y:S03]  /*6990*/  LOP3.LUT R2, R2, 0x1, RZ, 0xc0, !PT ;  /* 0x0000000102027812 */ /* 0x000fe600078ec0ff */
[----:B------:R-:W-:Y:S02]  /*69a0*/  @P6 SHF.L.U32 R0, R60, 0x1f, RZ ;  /* 0x0000001f3c006819 */ /* 0x000fe400000006ff */
[----:B------:R-:W-:Y:S02]  /*69b0*/  ISETP.NE.U32.AND P5, PT, R2, 0x1, PT ;  /* 0x000000010200780c */ /* 0x000fe40003fa5070 */
[----:B------:R1:W2:Y:S02]  /*69c0*/  @P6 SYNCS.PHASECHK.TRANS64.TRYWAIT P3, [UR43+0x50], R0 ;  /* 0x00005000ff0065a7 */ /* 0x0002a4000806112b */
[----:B------:R-:W-:Y:S02]  /*69d0*/  P2R R65, PR, RZ, 0x20 ;  /* 0x00000020ff417803 */ /* 0x000fe40000000000 */
[----:B-1----:R-:W-:Y:S04]  /*69e0*/  SHF.L.U32 R0, R59, 0x1f, RZ ;  /* 0x0000001f3b007819 */ /* 0x002fe800000006ff */
[----:B------:R1:W3:Y:S01]  /*69f0*/  SYNCS.PHASECHK.TRANS64.TRYWAIT P2, [R54+URZ+0xc0], R0 ;  /* 0x0000c000360075a7 */ /* 0x0002e200080411ff */
[----:B--2---:R-:W-:Y:S01]  /*6a00*/  @P6 SEL R64, RZ, 0x1, !P3 ;  /* 0x00000001ff406807 */ /* 0x004fe20005800000 */
[----:B-1----:R-:W-:Y:S06]  /*6a10*/  @!P6 BRA `(.L_x_110) ;  /* 0x000000000058e947 */ /* 0x002fec0003800000 */
[----:B------:R-:W-:Y:S01]  /*6a20*/  VIADD R2, R63, 0x200 ;  /* 0x000002003f027836 */ /* 0x000fe20000000000 */
[----:B------:R-:W-:Y:S01]  /*6a30*/  LOP3.LUT P6, RZ, R49, 0x40, RZ, 0xc0, !PT ;  /* 0x0000004031ff7812 */ /* 0x000fe200078cc0ff */
[----:B------:R-:W-:Y:S01]  /*6a40*/  BSSY B0, `(.L_x_111) ;  /* 0x000000e000007945 */ /* 0x000fe20003800000 */
[----:B------:R-:W-:Y:S01]  /*6a50*/  ISETP.NE.AND P1, PT, R64, RZ, PT ;  /* 0x000000ff4000720c */ /* 0x000fe20003f25270 */
[----:B------:R-:W-:Y:S01]  /*6a60*/  @P5 VIADD R4, R63, 0x210 ;  /* 0x000002103f045836 */ /* 0x000fe20000000000 */
[----:B------:R-:W-:Y:S01]  /*6a70*/  PLOP3.LUT P0, PT, PT, PT, PT, 0x8, 0x80 ;  /* 0x000000000080781c */ /* 0x000fe20003f0e170 */
[----:B------:R-:W-:Y:S01]  /*6a80*/  IMAD.MOV.U32 R39, RZ, RZ, RZ ;  /* 0x000000ffff277224 */ /* 0x000fe200078e00ff */
[----:B------:R-:W-:Y:S02]  /*6a90*/  @P5 PLOP3.LUT P0, PT, P6, PT, PT, 0x80, 0x8 ;  /* 0x000000000008581c */ /* 0x000fe4000370f070 */
[----:B------:R-:W-:Y:S02]  /*6aa0*/  CS2R R36, SRZ ;  /* 0x0000000000247805 */ /* 0x000fe4000001ff00 */
[----:B------:R-:W-:Y:S02]  /*6ab0*/  CS2R R30, SRZ ;  /* 0x00000000001e7805 */ /* 0x000fe4000001ff00 */
[----:B------:R-:W-:Y:S07]  /*6ac0*/  CS2R R28, SRZ ;  /* 0x00000000001c7805 */ /* 0x000fee000001ff00 */
[----:B------:R-:W-:Y:S01]  /*6ad0*/  @P0 VIADD R4, R2, 0xfffffff0 ;  /* 0xfffffff002040836 */ /* 0x000fe20000000000 */
[----:B------:R-:W-:Y:S06]  /*6ae0*/  @P1 BRA `(.L_x_112) ;  /* 0x00000000000c1947 */ /* 0x000fec0003800000 */
[----:B------:R-:W-:Y:S04]  /*6af0*/  SHF.L.U32 R3, R60, 0x1f, RZ ;  /* 0x0000001f3c037819 */ /* 0x000fe800000006ff */
[----:B------:R-:W1:Y:S02]  /*6b00*/  SYNCS.PHASECHK.TRANS64.TRYWAIT P0, [UR43+0x50], R3 ;  /* 0x00005003ff0075a7 */ /* 0x000e64000800112b */
[----:B-1----:R-:W-:Y:S05]  /*6b10*/  @!P0 BRA `(.L_x_113) ;  /* 0x0000003000688947 */ /* 0x002fea0003800000 */
.L_x_112:
[----:B------:R-:W-:Y:S05]  /*6b20*/  BSYNC B0 ;  /* 0x0000000000007941 */ /* 0x000fea0003800000 */
.L_x_111:
[----:B------:R-:W-:Y:S01]  /*6b30*/  ISETP.NE.AND P0, PT, R65, RZ, PT ;  /* 0x000000ff4100720c */ /* 0x000fe20003f05270 */
[----:B------:R-:W-:Y:S11]  /*6b40*/  HFMA2 R26, -RZ, RZ, 0, 5.9604644775390625e-08 ;  /* 0x00000001ff1a7431 */ /* 0x000ff600000001ff */
[----:B------:R-:W-:Y:S01]  /*6b50*/  @!UPT UIADD3 URZ, UPT, UPT, URZ, URZ, URZ ;  /* 0x000000fffffff290 */ /* 0x000fe2000fffe0ff */
[----:B------:R2:W1:Y:S04]  /*6b60*/  @P0 LDS.128 R36, [R4] ;  /* 0x0000000004240984 */ /* 0x0004680000000c00 */
[----:B------:R2:W1:Y:S02]  /*6b70*/  @P0 LDS.128 R28, [R57+UR43+0x200] ;  /* 0x0002002b391c0984 */ /* 0x0004640008000c00 */
.L_x_110:
[----:B------:R-:W-:Y:S05]  /*6b80*/  BSYNC B1 ;  /* 0x0000000000017941 */ /* 0x000fea0003800000 */
.L_x_109:
[----:B-1----:R-:W-:Y:S04]  /*6b90*/  SHF.R.U32.HI R2, RZ, 0x15, R25 ;  /* 0x00000015ff027819 */ /* 0x002fe80000011619 */
[----:B------:R-:W-:Y:S01]  /*6ba0*/  LOP3.LUT P0, RZ, R2, 0x3, R51, 0x48, !PT ;  /* 0x0000000302ff7812 */ /* 0x000fe20007804833 */
[----:B------:R-:W-:Y:S01]  /*6bb0*/  @!UPT UIADD3 URZ, UPT, UPT, URZ, URZ, URZ ;  /* 0x000000fffffff290 */ /* 0x000fe2000fffe0ff */
[----:B---3--:R-:W-:Y:S11]  /*6bc0*/  @P2 BRA `(.L_x_114) ;  /* 0x0000000000082947 */ /* 0x008ff60003800000 */
[----:B------:R-:W1:Y:S02]  /*6bd0*/  SYNCS.PHASECHK.TRANS64.TRYWAIT P1, [R54+URZ+0xc0], R0 ;  /* 0x0000c000360075a7 */ /* 0x000e6400080211ff */
[----:B-1----:R-:W-:Y:S05]  /*6be0*/  @!P1 BRA `(.L_x_115) ;  /* 0x00000030004c9947 */ /* 0x002fea0003800000 */
.L_x_114:
[----:B------:R-:W-:Y:S05]  /*6bf0*/  @!P0 BRA `(.L_x_116) ;  /* 0x0000000000408947 */ /* 0x000fea0003800000 */
[----:B------:R-:W3:Y:S01]  /*6c00*/  LDCU.64 UR8, c[0x4][0x70] ;  /* 0x01000e00ff0877ac */ /* 0x000ee20008000a00 */
[----:B------:R-:W-:Y:S01]  /*6c10*/  MOV R3, 0x0 ;  /* 0x0000000000037802 */ /* 0x000fe20000000f00 */
[----:B------:R-:W-:Y:S02]  /*6c20*/  HFMA2 R12, -RZ, RZ, 0, 5.9604644775390625e-08 ;  /* 0x00000001ff0c7431 */ /* 0x000fe400000001ff */
[----:B------:R-:W-:Y:S02]  /*6c30*/  IMAD.MOV.U32 R8, RZ, RZ, 0x192 ;  /* 0x00000192ff087424 */ /* 0x000fe400078e00ff */
[----:B------:R-:W-:Y:S01]  /*6c40*/  IMAD.MOV.U32 R13, RZ, RZ, RZ ;  /* 0x000000ffff0d7224 */ /* 0x000fe200078e00ff */
[----:B------:R-:W5:Y:S01]  /*6c50*/  LDCU.64 UR6, c[0x4][0x78] ;  /* 0x01000f00ff0677ac */ /* 0x000f620008000a00 */
[----:B------:R-:W1:Y:S01]  /*6c60*/  LDC.64 R2, c[0x4][R3] ;  /* 0x0100000003027b82 */ /* 0x000e620000000a00 */
[----:B------:R-:W4:Y:S01]  /*6c70*/  LDCU.64 UR4, c[0x4][0x10] ;  /* 0x01000200ff0477ac */ /* 0x000f220008000a00 */
[----:B---3--:R-:W-:Y:S01]  /*6c80*/  MOV R5, UR9 ;  /* 0x0000000900057c02 */ /* 0x008fe20008000f00 */
[----:B--2---:R-:W-:Y:S01]  /*6c90*/  IMAD.U32 R4, RZ, RZ, UR8 ;  /* 0x00000008ff047e24 */ /* 0x004fe2000f8e00ff */
[----:B-----5:R-:W-:Y:S01]  /*6ca0*/  MOV R7, UR7 ;  /* 0x0000000700077c02 */ /* 0x020fe20008000f00 */
[----:B------:R-:W-:Y:S01]  /*6cb0*/  IMAD.U32 R6, RZ, RZ, UR6 ;  /* 0x00000006ff067e24 */ /* 0x000fe2000f8e00ff */
[----:B----4-:R-:W-:Y:S01]  /*6cc0*/  MOV R11, UR5 ;  /* 0x00000005000b7c02 */ /* 0x010fe20008000f00 */
[----:B------:R-:W-:Y:S02]  /*6cd0*/  IMAD.U32 R10, RZ, RZ, UR4 ;  /* 0x00000004ff0a7e24 */ /* 0x000fe4000f8e00ff */
[----:B------:R-:W-:Y:S07]  /*6ce0*/  LEPC R20, `(.L_x_116) ;  /* 0x000000001014794e */ /* 0x000fee0000000000 */
[----:B-1----:R-:W-:Y:S05]  /*6cf0*/  CALL.ABS.NOINC R2 ;  /* 0x0000000002007343 */ /* 0x002fea0003c00000 */
.L_x_116:
[----:B------:R-:W-:Y:S05]  /*6d00*/  WARPSYNC.ALL ;  /* 0x0000000000007948 */ /* 0x000fea0003800000 */
[----:B------:R-:W-:Y:S01]  /*6d10*/  R2UR UR4, R25 ;  /* 0x00000000190472ca */ /* 0x000fe200000e0000 */
[--C-:B------:R-:W-:Y:S01]  /*6d20*/  HADD2.F32 R3, -RZ, R28.reuse.H0_H0 ;  /* 0x2000001cff037230 */ /* 0x100fe20000004100 */
[----:B------:R-:W-:Y:S01]  /*6d30*/  MOV R66, 0x10 ;  /* 0x0000001000427802 */ /* 0x000fe20000000f00 */
[--C-:B------:R-:W-:Y:S01]  /*6d40*/  HADD2.F32 R20, -RZ, R29.reuse.H0_H0 ;  /* 0x2000001dff147230 */ /* 0x100fe20000004100 */
[----:B------:R-:W-:Y:S01]  /*6d50*/  LOP3.LUT P6, RZ, R49, 0x40, RZ, 0xc0, !PT ;  /* 0x0000004031ff7812 */ /* 0x000fe200078cc0ff */
[----:B------:R-:W-:Y:S01]  /*6d60*/  HADD2.F32 R21, -RZ, R29.H1_H1 ;  /* 0x3000001dff157230 */ /* 0x000fe20000004100 */
[----:B------:R-:W-:Y:S01]  /*6d70*/  ISETP.NE.AND P0, PT, R61, RZ, PT ;  /* 0x000000ff3d00720c */ /* 0x000fe20003f05270 */
[----:B------:R-:W-:Y:S01]  /*6d80*/  BSSY.RECONVERGENT B0, `(.L_x_117) ;  /* 0x0000052000007945 */ /* 0x000fe20003800200 */
[----:B------:R-:W-:Y:S04]  /*6d90*/  SEL R66, R66, 0xfffffff0, !P6 ;  /* 0xfffffff042427807 */ /* 0x000fe80007000000 */
[----:B------:R-:W-:Y:S01]  /*6da0*/  IADD3 R63, PT, PT, R63, R66, RZ ;  /* 0x000000423f3f7210 */ /* 0x000fe20007ffe0ff */
[----:B--2---:R-:W1:Y:S02]  /*6db0*/  LDTM.x16 R4, tmem[UR4] ;  /* 0x00000004000479ee */ /* 0x004e640008240000 */
[C---:B-1--4-:R-:W-:Y:S01]  /*6dc0*/  FMUL R0, R24.reuse, R4 ;  /* 0x0000000418007220 */ /* 0x052fe20000400000 */
[----:B------:R-:W-:Y:S02]  /*6dd0*/  HADD2.F32 R4, -RZ, R28.H1_H1 ;  /* 0x3000001cff047230 */ /* 0x000fe40000004100 */
[C---:B------:R-:W-:Y:S01]  /*6de0*/  FMUL R2, R24.reuse, R5 ;  /* 0x0000000518027220 */ /* 0x040fe20000400000 */
[C---:B------:R-:W-:Y:S01]  /*6df0*/  FMUL R7, R24.reuse, R7 ;  /* 0x0000000718077220 */ /* 0x040fe20000400000 */
[C---:B------:R-:W-:Y:S01]  /*6e00*/  FFMA R0, R27.reuse, R3, R0 ;  /* 0x000000031b007223 */ /* 0x040fe20000000000 */
[C---:B------:R-:W-:Y:S01]  /*6e10*/  FMUL R3, R24.reuse, R6 ;  /* 0x0000000618037220 */ /* 0x040fe20000400000 */
[C---:B------:R-:W-:Y:S01]  /*6e20*/  FFMA R2, R27.reuse, R4, R2 ;  /* 0x000000041b027223 */ /* 0x040fe20000000002 */
[C---:B------:R-:W-:Y:S01]  /*6e30*/  FMUL R4, R24.reuse, R8 ;  /* 0x0000000818047220 */ /* 0x040fe20000400000 */
[C---:B------:R-:W-:Y:S01]  /*6e40*/  FMUL R8, R24.reuse, R12 ;  /* 0x0000000c18087220 */ /* 0x040fe20000400000 */
[----:B------:R-:W-:Y:S01]  /*6e50*/  FMUL R12, R24, R16 ;  /* 0x00000010180c7220 */ /* 0x000fe20000400000 */
[--C-:B------:R-:W-:Y:S01]  /*6e60*/  HADD2.F32 R16, -RZ, R30.reuse.H0_H0 ;  /* 0x2000001eff107230 */ /* 0x100fe20000004100 */
[----:B------:R-:W-:Y:S01]  /*6e70*/  F2FP.F16.F32.PACK_AB R32, R2, R0 ;  /* 0x000000000220723e */ /* 0x000fe200000000ff */
[----:B------:R-:W-:Y:S02]  /*6e80*/  HADD2.F32 R0, -RZ, R30.H1_H1 ;  /* 0x3000001eff007230 */ /* 0x000fe40000004100 */
[C---:B------:R-:W-:Y:S01]  /*6e90*/  FMUL R5, R24.reuse, R9 ;  /* 0x0000000918057220 */ /* 0x040fe20000400000 */
[C---:B------:R-:W-:Y:S01]  /*6ea0*/  FFMA R3, R27.reuse, R20, R3 ;  /* 0x000000141b037223 */ /* 0x040fe20000000003 */
[C---:B------:R-:W-:Y:S01]  /*6eb0*/  FFMA R7, R27.reuse, R21, R7 ;  /* 0x000000151b077223 */ /* 0x040fe20000000007 */
[--C-:B------:R-:W-:Y:S02]  /*6ec0*/  HADD2.F32 R2, -RZ, R31.reuse.H0_H0 ;  /* 0x2000001fff027230 */ /* 0x100fe40000004100 */
[C---:B------:R-:W-:Y:S01]  /*6ed0*/  FFMA R4, R27.reuse, R16, R4 ;  /* 0x000000101b047223 */ /* 0x040fe20000000004 */
[C---:B------:R-:W-:Y:S01]  /*6ee0*/  FMUL R6, R24.reuse, R10 ;  /* 0x0000000a18067220 */ /* 0x040fe20000400000 */
[C---:B------:R-:W-:Y:S01]  /*6ef0*/  FFMA R5, R27.reuse, R0, R5 ;  /* 0x000000001b057223 */ /* 0x040fe20000000005 */
[----:B------:R-:W-:Y:S02]  /*6f00*/  HADD2.F32 R16, -RZ, R31.H1_H1 ;  /* 0x3000001fff107230 */ /* 0x000fe40000004100 */
[C---:B------:R-:W-:Y:S01]  /*6f10*/  FMUL R11, R24.reuse, R11 ;  /* 0x0000000b180b7220 */ /* 0x040fe20000400000 */
[--C-:B------:R-:W-:Y:S02]  /*6f20*/  HADD2.F32 R0, -RZ, R36.reuse.H0_H0 ;  /* 0x20000024ff007230 */ /* 0x100fe40000004100 */
[----:B------:R-:W-:Y:S01]  /*6f30*/  FFMA R6, R27, R2, R6 ;  /* 0x000000021b067223 */ /* 0x000fe20000000006 */
[----:B------:R-:W-:Y:S01]  /*6f40*/  F2FP.F16.F32.PACK_AB R33, R7, R3 ;  /* 0x000000030721723e */ /* 0x000fe200000000ff */
[----:B------:R-:W-:Y:S02]  /*6f50*/  HADD2.F32 R2, -RZ, R36.H1_H1 ;  /* 0x30000024ff027230 */ /* 0x000fe40000004100 */
[C---:B------:R-:W-:Y:S01]  /*6f60*/  FFMA R11, R27.reuse, R16, R11 ;  /* 0x000000101b0b7223 */ /* 0x040fe2000000000b */
[C---:B------:R-:W-:Y:S01]  /*6f70*/  FMUL R9, R24.reuse, R13 ;  /* 0x0000000d18097220 */ /* 0x040fe20000400000 */
[--C-:B------:R-:W-:Y:S02]  /*6f80*/  HADD2.F32 R3, -RZ, R37.reuse.H0_H0 ;  /* 0x20000025ff037230 */ /* 0x100fe40000004100 */
[C---:B------:R-:W-:Y:S01]  /*6f90*/  FFMA R8, R27.reuse, R0, R8 ;  /* 0x000000001b087223 */ /* 0x040fe20000000008 */
[C---:B------:R-:W-:Y:S01]  /*6fa0*/  FMUL R10, R24.reuse, R14 ;  /* 0x0000000e180a7220 */ /* 0x040fe20000400000 */
[----:B------:R-:W-:Y:S02]  /*6fb0*/  HADD2.F32 R0, -RZ, R37.H1_H1 ;  /* 0x30000025ff007230 */ /* 0x000fe40000004100 */
[C---:B------:R-:W-:Y:S01]  /*6fc0*/  FMUL R15, R24.reuse, R15 ;  /* 0x0000000f180f7220 */ /* 0x040fe20000400000 */
[C---:B------:R-:W-:Y:S01]  /*6fd0*/  FFMA R9, R27.reuse, R2, R9 ;  /* 0x000000021b097223 */ /* 0x040fe20000000009 */
[----:B------:R-:W-:Y:S01]  /*6fe0*/  FFMA R10, R27, R3, R10 ;  /* 0x000000031b0a7223 */ /* 0x000fe2000000000a */
[--C-:B------:R-:W-:Y:S01]  /*6ff0*/  HADD2.F32 R2, -RZ, R38.reuse.H0_H0 ;  /* 0x20000026ff027230 */ /* 0x100fe20000004100 */
[----:B------:R-:W-:Y:S01]  /*7000*/  F2FP.F16.F32.PACK_AB R34, R5, R4 ;  /* 0x000000040522723e */ /* 0x000fe200000000ff */
[----:B------:R-:W-:Y:S02]  /*7010*/  HADD2.F32 R3, -RZ, R38.H1_H1 ;  /* 0x30000026ff037230 */ /* 0x000fe40000004100 */
[----:B------:R-:W-:Y:S01]  /*7020*/  FFMA R15, R27, R0, R15 ;  /* 0x000000001b0f7223 */ /* 0x000fe2000000000f */
[C---:B------:R-:W-:Y:S01]  /*7030*/  FMUL R13, R24.reuse, R17 ;  /* 0x00000011180d7220 */ /* 0x040fe20000400000 */
[--C-:B------:R-:W-:Y:S02]  /*7040*/  HADD2.F32 R4, -RZ, R39.reuse.H0_H0 ;  /* 0x20000027ff047230 */ /* 0x100fe40000004100 */
[C---:B------:R-:W-:Y:S01]  /*7050*/  FMUL R14, R24.reuse, R18 ;  /* 0x00000012180e7220 */ /* 0x040fe20000400000 */
[----:B------:R-:W-:Y:S02]  /*7060*/  HADD2.F32 R0, -RZ, R39.H1_H1 ;  /* 0x30000027ff007230 */ /* 0x000fe40000004100 */
[----:B------:R-:W-:Y:S01]  /*7070*/  FMUL R19, R24, R19 ;  /* 0x0000001318137220 */ /* 0x000fe20000400000 */
[----:B------:R-:W-:Y:S01]  /*7080*/  F2FP.F16.F32.PACK_AB R35, R11, R6 ;  /* 0x000000060b23723e */ /* 0x000fe200000000ff */
[C---:B------:R-:W-:Y:S01]  /*7090*/  FFMA R12, R27.reuse, R2, R12 ;  /* 0x000000021b0c7223 */ /* 0x040fe2000000000c */
[C---:B------:R-:W-:Y:S01]  /*70a0*/  FFMA R13, R27.reuse, R3, R13 ;  /* 0x000000031b0d7223 */ /* 0x040fe2000000000d */
[C---:B------:R-:W-:Y:S01]  /*70b0*/  FFMA R14, R27.reuse, R4, R14 ;  /* 0x000000041b0e7223 */ /* 0x040fe2000000000e */
[----:B------:R-:W-:Y:S01]  /*70c0*/  FFMA R19, R27, R0, R19 ;  /* 0x000000001b137223 */ /* 0x000fe20000000013 */
[----:B------:R1:W-:Y:S01]  /*70d0*/  STS.128 [R57+UR43+0x200], R32 ;  /* 0x0002002039007988 */ /* 0x0003e20008000c2b */
[----:B------:R-:W-:Y:S02]  /*70e0*/  F2FP.F16.F32.PACK_AB R8, R9, R8 ;  /* 0x000000080908723e */ /* 0x000fe400000000ff */
[----:B------:R-:W-:Y:S02]  /*70f0*/  F2FP.F16.F32.PACK_AB R9, R15, R10 ;  /* 0x0000000a0f09723e */ /* 0x000fe400000000ff */
[----:B------:R-:W-:Y:S02]  /*7100*/  F2FP.F16.F32.PACK_AB R10, R13, R12 ;  /* 0x0000000c0d0a723e */ /* 0x000fe400000000ff */
[----:B------:R-:W-:Y:S05]  /*7110*/  F2FP.F16.F32.PACK_AB R11, R19, R14 ;  /* 0x0000000e130b723e */ /* 0x000fea00000000ff */
[----:B------:R1:W-:Y:S01]  /*7120*/  STS.128 [R63+0x200], R8 ;  /* 0x000200083f007388 */ /* 0x0003e20000000c00 */
[----:B------:R-:W-:Y:S01]  /*7130*/  @!PT LDS RZ, [RZ] ;  /* 0x00000000fffff984 */ /* 0x000fe20000000800 */
[----:B------:R-:W-:Y:S01]  /*7140*/  @!PT LDS RZ, [RZ] ;  /* 0x00000000fffff984 */ /* 0x000fe20000000800 */
[----:B------:R-:W-:Y:S01]  /*7150*/  @!PT LDS RZ, [RZ] ;  /* 0x00000000fffff984 */ /* 0x000fe20000000800 */
[----:B------:R-:W-:Y:S01]  /*7160*/  @!PT LDS RZ, [RZ] ;  /* 0x00000000fffff984 */ /* 0x000fe20000000800 */
[----:B------:R2:W-:Y:S07]  /*7170*/  MEMBAR.ALL.CTA ;  /* 0x0000000000007992 */ /* 0x0005ee0000008000 */
[----:B--2---:R-:W2:Y:S02]  /*7180*/  FENCE.VIEW.ASYNC.S ;  /* 0x00000000000073c6 */ /* 0x004ea40000000000 */
[----:B--2---:R-:W-:Y:S06]  /*7190*/  BAR.SYNC.DEFER_BLOCKING 0x1, 0x80 ;  /* 0x0042000000007b1d */ /* 0x004fec0000010000 */
[----:B------:R-:W-:Y:S05]  /*71a0*/  @P0 BRA `(.L_x_118) ;  /* 0x00000000003c0947 */ /* 0x000fea0003800000 */
[----:B------:R-:W2:Y:S01]  /*71b0*/  LDCU.64 UR6, c[0x0][0x348] ;  /* 0x00006900ff0677ac */ /* 0x000ea20008000a00 */
[----:B------:R-:W-:Y:S01]  /*71c0*/  UIADD3 UR4, UPT, UPT, UR43, 0x200, URZ ;  /* 0x000002002b047890 */ /* 0x000fe2000fffe0ff */
[----:B------:R-:W-:Y:S01]  /*71d0*/  UMOV UR51, UR36 ;  /* 0x0000002400337c82 */ /* 0x000fe20008000000 */
[----:B------:R-:W-:Y:S02]  /*71e0*/  UIADD3 UR9, UPT, UPT, UR49, 0x40, URZ ;  /* 0x0000004031097890 */ /* 0x000fe4000fffe0ff */
[----:B------:R-:W-:Y:S02]  /*71f0*/  UIADD3 UR8, UPT, UPT, UR43, 0xa00, URZ ;  /* 0x00000a002b087890 */ /* 0x000fe4000fffe0ff */
[----:B------:R-:W-:Y:S01]  /*7200*/  MOV R53, UR4 ;  /* 0x0000000400357c02 */ /* 0x000fe20008000f00 */
[----:B------:R-:W-:Y:S01]  /*7210*/  UMOV UR10, UR50 ;  /* 0x00000032000a7c82 */ /* 0x000fe20008000000 */
[----:B------:R-:W-:Y:S02]  /*7220*/  UMOV UR11, UR36 ;  /* 0x00000024000b7c82 */ /* 0x000fe40008000000 */
[----:B------:R-:W-:Y:S01]  /*7230*/  R2UR UR48, R53 ;  /* 0x00000000353072ca */ /* 0x000fe200000e0000 */
[----:B--2---:R-:W-:Y:S04]  /*7240*/  UIADD3 UR4, UP0, UPT, UR6, 0x680, URZ ;  /* 0x0000068006047890 */ /* 0x004fe8000ff1e0ff */
[----:B------:R-:W-:Y:S09]  /*7250*/  UIADD3.X UR5, UPT, UPT, URZ, UR7, URZ, UP0, !UPT ;  /* 0x00000007ff057290 */ /* 0x000ff200087fe4ff */
[----:B------:R2:W-:Y:S01]  /*7260*/  UTMASTG.3D [UR48], [UR4] ;  /* 0x00000030040073b5 */ /* 0x0005e20008010000 */
[----:B------:R2:W-:Y:S01]  /*7270*/  UTMASTG.3D [UR8], [UR4] ;  /* 0x00000008040073b5 */ /* 0x0005e20008010000 */
[----:B------:R0:W-:Y:S01]  /*7280*/  UTMACMDFLUSH ;  /* 0x00000000000079b7 */ /* 0x0001e20000000000 */
[----:B--2---:R-:W-:Y:S04]  /*7290*/  DEPBAR.LE SB0, 0x1 ;  /* 0x000080400000791a */ /* 0x004fe80000000000 */
.L_x_118:
[----:B------:R-:W-:Y:S05]  /*72a0*/  BSYNC.RECONVERGENT B0 ;  /* 0x0000000000007941 */ /* 0x000fea0003800200 */
.L_x_117:
[----:B------:R-:W-:Y:S01]  /*72b0*/  BAR.SYNC.DEFER_BLOCKING 0x1, 0x80 ;  /* 0x0042000000007b1d */ /* 0x000fe20000010000 */
[----:B------:R-:W-:Y:S01]  /*72c0*/  ISETP.NE.AND P1, PT, R62, RZ, PT ;  /* 0x000000ff3e00720c */ /* 0x000fe20003f25270 */
[----:B------:R-:W-:Y:S01]  /*72d0*/  UISETP.NE.AND UP0, UPT, UR52, URZ, UPT ;  /* 0x000000ff3400728c */ /* 0x000fe2000bf05270 */
[----:B------:R-:W-:Y:S11]  /*72e0*/  LEA R2, R26, UR43, 0x3 ;  /* 0x0000002b1a027c11 */ /* 0x000ff6000f8e18ff */
[----:B------:R-:W-:Y:S01]  /*72f0*/  @P1 SHF.L.U32 R3, R60, 0x1f, RZ ;  /* 0x0000001f3c031819 */ /* 0x000fe200000006ff */
[----:B------:R-:W-:Y:S06]  /*7300*/  BRA.U !UP0, `(.L_x_119) ;  /* 0x0000000108247547 */ /* 0x000fec000b800000 */
[----:B------:R-:W-:Y:S01]  /*7310*/  IMAD.U32 R4, RZ, RZ, UR46 ;  /* 0x0000002eff047e24 */ /* 0x000fe2000f8e00ff */
[----:B------:R-:W-:Y:S01]  /*7320*/  MOV R0, UR47 ;  /* 0x0000002f00007c02 */ /* 0x000fe20008000f00 */
[----:B------:R-:W-:Y:S03]  /*7330*/  UIADD3 UR4, UPT, UPT, UR46, 0x1, URZ ;  /* 0x000000012e047890 */ /* 0x000fe6000fffe0ff */
[----:B------:R-:W-:Y:S01]  /*7340*/  @P1 LEA R4, R4, UR43, 0x3 ;  /* 0x0000002b04041c11 */ /* 0x000fe2000f8e18ff */
[----:B------:R-:W-:Y:S04]  /*7350*/  UISETP.NE.AND UP0, UPT, UR4, 0x4, UPT ;  /* 0x000000040400788c */ /* 0x000fe8000bf05270 */
[----:B------:R-:W-:Y:S01]  /*7360*/  @P1 VIADD R4, R4, 0x70 ;  /* 0x0000007004041836 */ /* 0x000fe20000000000 */
[----:B------:R-:W-:Y:S04]  /*7370*/  USEL UR46, UR4, URZ, UP0 ;  /* 0x000000ff042e7287 */ /* 0x000fe80008000000 */
[----:B------:R-:W-:Y:S04]  /*7380*/  @P1 PRMT R0, R0, 0x654, R4 ;  /* 0x0000065400001816 */ /* 0x000fe80000000004 */
[----:B------:R2:W-:Y:S04]  /*7390*/  @P1 SYNCS.ARRIVE.TRANS64.RED.A1T0 RZ, [R0+URZ], RZ ;  /* 0x000000ff00ff19a7 */ /* 0x0005e800081004ff */
.L_x_119:
[----:B------:R-:W3:Y:S01]  /*73a0*/  @P1 SYNCS.PHASECHK.TRANS64.TRYWAIT P0, [R2+URZ+0x50], R3 ;  /* 0x00005003020015a7 */ /* 0x000ee200080011ff */
[----:B------:R-:W-:Y:S01]  /*73b0*/  BSSY B1, `(.L_x_120) ;  /* 0x0000012000017945 */ /* 0x000fe20003800000 */
[----:B---3--:R-:W-:Y:S03]  /*73c0*/  @P1 SEL R64, RZ, 0x1, !P0 ;  /* 0x00000001ff401807 */ /* 0x008fe60004000000 */
[----:B------:R-:W-:Y:S05]  /*73d0*/  @!P1 BRA `(.L_x_121) ;  /* 0x00000000003c9947 */ /* 0x000fea0003800000 */
[----:B------:R-:W-:Y:S01]  /*73e0*/  ISETP.NE.AND P1, PT, R65, RZ, PT ;  /* 0x000000ff4100720c */ /* 0x000fe20003f25270 */
[----:B------:R-:W-:Y:S01]  /*73f0*/  BSSY B0, `(.L_x_122) ;  /* 0x0000009000007945 */ /* 0x000fe20003800000 */
[----:B------:R-:W-:Y:S11]  /*7400*/  ISETP.NE.AND P0, PT, R64, RZ, PT ;  /* 0x000000ff4000720c */ /* 0x000ff60003f05270 */
[----:B------:R-:W-:Y:S05]  /*7410*/  @P1 IMAD R4, R26, 0x1000, R57 ;  /* 0x000010001a041824 */ /* 0x000fea00078e0239 */
[----:B------:R-:W-:Y:S05]  /*7420*/  @P1 IADD3 R3, PT, PT, R4, UR43, RZ ;  /* 0x0000002b04031c10 */ /* 0x000fea000fffe0ff */
[----:B------:R-:W-:Y:S01]  /*7430*/  @P1 IMAD.IADD R3, R66, 0x1, R3 ;  /* 0x0000000142031824 */ /* 0x000fe200078e0203 */
[----:B------:R-:W-:Y:S06]  /*7440*/  @P0 BRA `(.L_x_123) ;  /* 0x00000000000c0947 */ /* 0x000fec0003800000 */
[----:B--2---:R-:W-:Y:S04]  /*7450*/  SHF.L.U32 R0, R60, 0x1f, RZ ;  /* 0x0000001f3c007819 */ /* 0x004fe800000006ff */
[----:B------:R-:W2:Y:S02]  /*7460*/  SYNCS.PHASECHK.TRANS64.TRYWAIT P0, [R2+URZ+0x50], R0 ;  /* 0x00005000020075a7 */ /* 0x000ea400080011ff */
[----:B--2---:R-:W-:Y:S05]  /*7470*/  @!P0 BRA `(.L_x_124) ;  /* 0x00000028003c8947 */ /* 0x004fea0003800000 */
.L_x_123:
[----:B------:R-:W-:Y:S05]  /*7480*/  BSYNC B0 ;  /* 0x0000000000007941 */ /* 0x000fea0003800000 */
.L_x_122:
[----:B------:R-:W-:Y:S02]  /*7490*/  ISETP.NE.AND P0, PT, R65, RZ, PT ;  /* 0x000000ff4100720c */ /* 0x000fe40003f05270 */
[----:B------:R-:W-:Y:S11]  /*74a0*/  IADD3 R26, PT, PT, R26, 0x1, RZ ;  /* 0x000000011a1a7810 */ /* 0x000ff60007ffe0ff */
[----:B------:R3:W4:Y:S04]  /*74b0*/  @P0 LDS.128 R28, [R4+UR43+0x200] ;  /* 0x0002002b041c0984 */ /* 0x0007280008000c00 */
[----:B------:R3:W1:Y:S02]  /*74c0*/  @P0 LDS.128 R36, [R3+0x200] ;  /* 0x0002000003240984 */ /* 0x0006640000000c00 */
.L_x_121:
[----:B------:R-:W-:Y:S05]  /*74d0*/  BSYNC B1 ;  /* 0x0000000000017941 */ /* 0x000fea0003800000 */
.L_x_120:
[----:B--2---:R-:W-:Y:S05]  /*74e0*/  VIADD R0, R25, 0x10 ;  /* 0x0000001019007836 */ /* 0x004fea0000000000 */
[----:B------:R-:W-:Y:S04]  /*74f0*/  SHF.R.U32.HI R0, RZ, 0x15, R0 ;  /* 0x00000015ff007819 */ /* 0x000fe80000011600 */
[----:B------:R-:W-:Y:S11]  /*7500*/  LOP3.LUT P0, RZ, R0, 0x3, R51, 0x48, !PT ;  /* 0x0000000300ff7812 */ /* 0x000ff60007804833 */
[----:B------:R-:W-:Y:S02]  /*7510*/  @!UPT UIADD3 URZ, UPT, UPT, URZ, URZ, URZ ;  /* 0x000000fffffff290 */ /* 0x000fe4000fffe0ff */
[----:B------:R-:W-:Y:S05]  /*7520*/  @!P0 BRA `(.L_x_125) ;  /* 0x0000000000408947 */ /* 0x000fea0003800000 */
[----:B------:R-:W2:Y:S01]  /*7530*/  LDCU.64 UR8, c[0x4][0x70] ;  /* 0x01000e00ff0877ac */ /* 0x000ea20008000a00 */
[----:B---3--:R-:W-:Y:S01]  /*7540*/  MOV R3, 0x0 ;  /* 0x0000000000037802 */ /* 0x008fe20000000f00 */
[----:B------:R-:W-:Y:S02]  /*7550*/  HFMA2 R12, -RZ, RZ, 0, 5.9604644775390625e-08 ;  /* 0x00000001ff0c7431 */ /* 0x000fe400000001ff */
[----:B-1----:R-:W-:Y:S02]  /*7560*/  IMAD.MOV.U32 R8, RZ, RZ, 0x192 ;  /* 0x00000192ff087424 */ /* 0x002fe400078e00ff */
[----:B------:R-:W-:Y:S01]  /*7570*/  IMAD.MOV.U32 R13, RZ, RZ, RZ ;  /* 0x000000ffff0d7224 */ /* 0x000fe200078e00ff */
[----:B------:R-:W1:Y:S01]  /*7580*/  LDCU.64 UR6, c[0x4][0x78] ;  /* 0x01000f00ff0677ac */ /* 0x000e620008000a00 */
[----:B------:R-:W3:Y:S01]  /*7590*/  LDC.64 R2, c[0x4][R3] ;  /* 0x0100000003027b82 */ /* 0x000ee20000000a00 */
[----:B------:R-:W5:Y:S01]  /*75a0*/  LDCU.64 UR4, c[0x4][0x10] ;  /* 0x01000200ff0477ac */ /* 0x000f620008000a00 */
[----:B--2---:R-:W-:Y:S01]  /*75b0*/  MOV R5, UR9 ;  /* 0x0000000900057c02 */ /* 0x004fe20008000f00 */
[----:B------:R-:W-:Y:S01]  /*75c0*/  IMAD.U32 R4, RZ, RZ, UR8 ;  /* 0x00000008ff047e24 */ /* 0x000fe2000f8e00ff */
[----:B-1----:R-:W-:Y:S01]  /*75d0*/  MOV R7, UR7 ;  /* 0x0000000700077c02 */ /* 0x002fe20008000f00 */
[----:B------:R-:W-:Y:S01]  /*75e0*/  IMAD.U32 R6, RZ, RZ, UR6 ;  /* 0x00000006ff067e24 */ /* 0x000fe2000f8e00ff */
[----:B-----5:R-:W-:Y:S01]  /*75f0*/  MOV R11, UR5 ;  /* 0x00000005000b7c02 */ /* 0x020fe20008000f00 */
[----:B------:R-:W-:Y:S02]  /*7600*/  IMAD.U32 R10, RZ, RZ, UR4 ;  /* 0x00000004ff0a7e24 */ /* 0x000fe4000f8e00ff */
[----:B------:R-:W-:Y:S07]  /*7610*/  LEPC R20, `(.L_x_125) ;  /* 0x000000001014794e */ /* 0x000fee0000000000 */
[----:B---34-:R-:W-:Y:S05]  /*7620*/  CALL.ABS.NOINC R2 ;  /* 0x0000000002007343 */ /* 0x018fea0003c00000 */
.L_x_125:
[----:B------:R-:W-:Y:S01]  /*7630*/  ISETP.NE.AND P6, PT, R62, RZ, PT ;  /* 0x000000ff3e00720c */ /* 0x000fe20003fc5270 */
[----:B------:R-:W-:Y:S05]  /*7640*/  WARPSYNC.ALL ;  /* 0x0000000000007948 */ /* 0x000fea0003800000 */
[----:B------:R-:W-:Y:S01]  /*7650*/  R2UR UR4, R25 ;  /* 0x00000000190472ca */ /* 0x000fe200000e0000 */
[----:B---34-:R-:W-:Y:S01]  /*7660*/  HADD2.F32 R3, -RZ, R28.H0_H0 ;  /* 0x2000001cff037230 */ /* 0x018fe20000004100 */
[----:B------:R-:W-:Y:S01]  /*7670*/  ISETP.NE.AND P0, PT, R61, RZ, PT ;  /* 0x000000ff3d00720c */ /* 0x000fe20003f05270 */
[----:B------:R-:W-:Y:S01]  /*7680*/  HADD2.F32 R20, -RZ, R30.H0_H0 ;  /* 0x2000001eff147230 */ /* 0x000fe20000004100 */
[----:B------:R-:W-:Y:S09]  /*7690*/  BSSY.RECONVERGENT B0, `(.L_x_126) ;  /* 0x0000058000007945 */ /* 0x000ff20003800200 */
[----:B-1----:R-:W1:Y:S02]  /*76a0*/  LDTM.x16 R4, tmem[UR4+0x10] ;  /* 0x00001004000479ee */ /* 0x002e640008240000 */
[C---:B-1----:R-:W-:Y:S01]  /*76b0*/  FMUL R0, R24.reuse, R4 ;  /* 0x0000000418007220 */ /* 0x042fe20000400000 */
[----:B------:R-:W-:Y:S02]  /*76c0*/  HADD2.F32 R4, -RZ, R28.H1_H1 ;  /* 0x3000001cff047230 */ /* 0x000fe40000004100 */
[C---:B------:R-:W-:Y:S01]  /*76d0*/  FMUL R2, R24.reuse, R5 ;  /* 0x0000000518027220 */ /* 0x040fe20000400000 */
[--C-:B------:R-:W-:Y:S02]  /*76e0*/  HADD2.F32 R5, -RZ, R29.reuse.H0_H0 ;  /* 0x2000001dff057230 */ /* 0x100fe40000004100 */
[C---:B------:R-:W-:Y:S01]  /*76f0*/  FFMA R0, R27.reuse, R3, R0 ;  /* 0x000000031b007223 */ /* 0x040fe20000000000 */
[C---:B------:R-:W-:Y:S01]  /*7700*/  FMUL R3, R24.reuse, R6 ;  /* 0x0000000618037220 */ /* 0x040fe20000400000 */
[----:B------:R-:W-:Y:S02]  /*7710*/  HADD2.F32 R6, -RZ, R29.H1_H1 ;  /* 0x3000001dff067230 */ /* 0x000fe40000004100 */
[C---:B------:R-:W-:Y:S01]  /*7720*/  FFMA R2, R27.reuse, R4, R2 ;  /* 0x000000041b027223 */ /* 0x040fe20000000002 */
[C---:B------:R-:W-:Y:S01]  /*7730*/  FMUL R7, R24.reuse, R7 ;  /* 0x0000000718077220 */ /* 0x040fe20000400000 */
[C---:B------:R-:W-:Y:S01]  /*7740*/  FFMA R3, R27.reuse, R5, R3 ;  /* 0x000000051b037223 */ /* 0x040fe20000000003 */
[C---:B------:R-:W-:Y:S01]  /*7750*/  FMUL R4, R24.reuse, R8 ;  /* 0x0000000818047220 */ /* 0x040fe20000400000 */
[----:B------:R-:W-:Y:S01]  /*7760*/  FMUL R5, R24, R9 ;  /* 0x0000000918057220 */ /* 0x000fe20000400000 */
[----:B------:R-:W-:Y:S01]  /*7770*/  F2FP.F16.F32.PACK_AB R32, R2, R0 ;  /* 0x000000000220723e */ /* 0x000fe200000000ff */
[C---:B------:R-:W-:Y:S01]  /*7780*/  FFMA R7, R27.reuse, R6, R7 ;  /* 0x000000061b077223 */ /* 0x040fe20000000007 */
[----:B------:R-:W-:Y:S02]  /*7790*/  HADD2.F32 R0, -RZ, R30.H1_H1 ;  /* 0x3000001eff007230 */ /* 0x000fe40000004100 */
[----:B------:R-:W-:Y:S01]  /*77a0*/  FFMA R4, R27, R20, R4 ;  /* 0x000000141b047223 */ /* 0x000fe20000000004 */
[--C-:B------:R-:W-:Y:S02]  /*77b0*/  HADD2.F32 R2, -RZ, R31.reuse.H0_H0 ;  /* 0x2000001fff027230 */ /* 0x100fe40000004100 */
[C---:B------:R-:W-:Y:S01]  /*77c0*/  FMUL R6, R24.reuse, R10 ;  /* 0x0000000a18067220 */ /* 0x040fe20000400000 */
[----:B------:R-:W-:Y:S01]  /*77d0*/  F2FP.F16.F32.PACK_AB R33, R7, R3 ;  /* 0x000000030721723e */ /* 0x000fe200000000ff */
[----:B------:R-:W-:Y:S02]  /*77e0*/  HADD2.F32 R3, -RZ, R31.H1_H1 ;  /* 0x3000001fff037230 */ /* 0x000fe40000004100 */
[C---:B------:R-:W-:Y:S01]  /*77f0*/  FFMA R5, R27.reuse, R0, R5 ;  /* 0x000000001b057223 */ /* 0x040fe20000000005 */
[C---:B------:R-:W-:Y:S01]  /*7800*/  FMUL R11, R24.reuse, R11 ;  /* 0x0000000b180b7220 */ /* 0x040fe20000400000 */
[--C-:B------:R-:W-:Y:S02]  /*7810*/  HADD2.F32 R7, -RZ, R36.reuse.H0_H0 ;  /* 0x20000024ff077230 */ /* 0x100fe40000004100 */
[C---:B------:R-:W-:Y:S01]  /*7820*/  FMUL R8, R24.reuse, R12 ;  /* 0x0000000c18087220 */ /* 0x040fe20000400000 */
[----:B------:R-:W-:Y:S02]  /*7830*/  HADD2.F32 R0, -RZ, R36.H1_H1 ;  /* 0x30000024ff007230 */ /* 0x000fe40000004100 */
[C---:B------:R-:W-:Y:S01]  /*7840*/  FMUL R9, R24.reuse, R13 ;  /* 0x0000000d18097220 */ /* 0x040fe20000400000 */
[C---:B------:R-:W-:Y:S01]  /*7850*/  FFMA R6, R27.reuse, R2, R6 ;  /* 0x000000021b067223 */ /* 0x040fe20000000006 */
[C---:B------:R-:W-:Y:S01]  /*7860*/  FFMA R11, R27.reuse, R3, R11 ;  /* 0x000000031b0b7223 */ /* 0x040fe2000000000b */
[C---:B------:R-:W-:Y:S01]  /*7870*/  FFMA R8, R27.reuse, R7, R8 ;  /* 0x000000071b087223 */ /* 0x040fe20000000008 */
[C---:B------:R-:W-:Y:S01]  /*7880*/  FFMA R9, R27.reuse, R0, R9 ;  /* 0x000000001b097223 */ /* 0x040fe20000000009 */
[--C-:B------:R-:W-:Y:S02]  /*7890*/  HADD2.F32 R2, -RZ, R37.reuse.H0_H0 ;  /* 0x20000025ff027230 */ /* 0x100fe40000004100 */
[C---:B------:R-:W-:Y:S01]  /*78a0*/  FMUL R10, R24.reuse, R14 ;  /* 0x0000000e180a7220 */ /* 0x040fe20000400000 */
[----:B------:R-:W-:Y:S02]  /*78b0*/  HADD2.F32 R0, -RZ, R37.H1_H1 ;  /* 0x30000025ff007230 */ /* 0x000fe40000004100 */
[C---:B------:R-:W-:Y:S01]  /*78c0*/  FMUL R15, R24.reuse, R15 ;  /* 0x0000000f180f7220 */ /* 0x040fe20000400000 */
[C---:B------:R-:W-:Y:S01]  /*78d0*/  FMUL R12, R24.reuse, R16 ;  /* 0x00000010180c7220 */ /* 0x040fe20000400000 */
[C---:B------:R-:W-:Y:S01]  /*78e0*/  FFMA R10, R27.reuse, R2, R10 ;  /* 0x000000021b0a7223 */ /* 0x040fe2000000000a */
[--C-:B------:R-:W-:Y:S02]  /*78f0*/  HADD2.F32 R2, -RZ, R38.reuse.H0_H0 ;  /* 0x20000026ff027230 */ /* 0x100fe40000004100 */
[----:B------:R-:W-:Y:S01]  /*7900*/  FFMA R15, R27, R0, R15 ;  /* 0x000000001b0f7223 */ /* 0x000fe2000000000f */
[----:B------:R-:W-:Y:S01]  /*7910*/  HADD2.F32 R0, -RZ, R38.H1_H1 ;  /* 0x30000026ff007230 */ /* 0x000fe20000004100 */
[----:B------:R-:W-:Y:S01]  /*7920*/  F2FP.F16.F32.PACK_AB R34, R5, R4 ;  /* 0x000000040522723e */ /* 0x000fe200000000ff */
        /* <DEDUP_REMOVED lines=14> */
[----:B------:R-:W-:Y:S02]  /*7a10*/  F2FP.F16.F32.PACK_AB R11, R19, R14 ;  /* 0x0000000e130b723e */ /* 0x000fe400000000ff */
[----:B------:R-:W-:Y:S02]  /*7a20*/  MOV R2, UR46 ;  /* 0x0000002e00027c02 */ /* 0x000fe40008000f00 */
[----:B------:R-:W-:Y:S01]  /*7a30*/  MOV R0, UR47 ;  /* 0x0000002f00007c02 */ /* 0x000fe20008000f00 */
[----:B------:R1:W-:Y:S01]  /*7a40*/  STS.128 [R63+0x1200], R8 ;  /* 0x001200083f007388 */ /* 0x0003e20000000c00 */
[----:B------:R-:W-:Y:S02]  /*7a50*/  @P6 LEA R2, R2, UR43, 0x3 ;  /* 0x0000002b02026c11 */ /* 0x000fe4000f8e18ff */
[----:B------:R-:W-:Y:S02]  /*7a60*/  @P6 SHF.L.U32 R3, R60, 0x1f, RZ ;  /* 0x0000001f3c036819 */ /* 0x000fe400000006ff */
[----:B------:R-:W-:Y:S01]  /*7a70*/  @P6 IADD3 R2, PT, PT, R2, 0x70, RZ ;  /* 0x0000007002026810 */ /* 0x000fe20007ffe0ff */
[----:B------:R-:W-:Y:S01]  /*7a80*/  @!PT LDS RZ, [RZ] ;  /* 0x00000000fffff984 */ /* 0x000fe20000000800 */
[----:B------:R-:W-:Y:S01]  /*7a90*/  @!PT LDS RZ, [RZ] ;  /* 0x00000000fffff984 */ /* 0x000fe20000000800 */
[----:B------:R-:W-:Y:S01]  /*7aa0*/  @!PT LDS RZ, [RZ] ;  /* 0x00000000fffff984 */ /* 0x000fe20000000800 */
[----:B------:R-:W-:Y:S01]  /*7ab0*/  @!PT LDS RZ, [RZ] ;  /* 0x00000000fffff984 */ /* 0x000fe20000000800 */
[----:B------:R2:W-:Y:S06]  /*7ac0*/  MEMBAR.ALL.CTA ;  /* 0x0000000000007992 */ /* 0x0005ec0000008000 */
[----:B--2---:R-:W2:Y:S01]  /*7ad0*/  FENCE.VIEW.ASYNC.S ;  /* 0x00000000000073c6 */ /* 0x004ea20000000000 */
[----:B------:R-:W-:Y:S02]  /*7ae0*/  @P6 PRMT R0, R0, 0x654, R2 ;  /* 0x0000065400006816 */ /* 0x000fe40000000002 */
[----:B------:R-:W-:Y:S01]  /*7af0*/  LEA R2, R26, UR43, 0x3 ;  /* 0x0000002b1a027c11 */ /* 0x000fe2000f8e18ff */
[----:B--2---:R-:W-:Y:S06]  /*7b00*/  BAR.SYNC.DEFER_BLOCKING 0x1, 0x80 ;  /* 0x0042000000007b1d */ /* 0x004fec0000010000 */
[----:B------:R-:W-:Y:S05]  /*7b10*/  @P0 BRA `(.L_x_127) ;  /* 0x00000000003c0947 */ /* 0x000fea0003800000 */
[----:B------:R-:W2:Y:S01]  /*7b20*/  LDCU.64 UR6, c[0x0][0x348] ;  /* 0x00006900ff0677ac */ /* 0x000ea20008000a00 */
[----:B------:R-:W-:Y:S02]  /*7b30*/  UIADD3 UR13, UPT, UPT, UR49, 0x10, URZ ;  /* 0x00000010310d7890 */ /* 0x000fe4000fffe0ff */
[----:B------:R-:W-:Y:S01]  /*7b40*/  UIADD3 UR12, UPT, UPT, UR43, 0x1200, URZ ;  /* 0x000012002b0c7890 */ /* 0x000fe2000fffe0ff */
[----:B------:R-:W-:Y:S01]  /*7b50*/  UMOV UR14, UR50 ;  /* 0x00000032000e7c82 */ /* 0x000fe20008000000 */
[----:B------:R-:W-:Y:S01]  /*7b60*/  UMOV UR15, UR36 ;  /* 0x00000024000f7c82 */ /* 0x000fe20008000000 */
[----:B------:R-:W-:Y:S02]  /*7b70*/  UIADD3 UR9, UPT, UPT, UR49, 0x50, URZ ;  /* 0x0000005031097890 */ /* 0x000fe4000fffe0ff */
[----:B------:R-:W-:Y:S01]  /*7b80*/  UIADD3 UR8, UPT, UPT, UR43, 0x1a00, URZ ;  /* 0x00001a002b087890 */ /* 0x000fe2000fffe0ff */
[----:B------:R-:W-:Y:S01]  /*7b90*/  UMOV UR10, UR50 ;  /* 0x00000032000a7c82 */ /* 0x000fe20008000000 */
[----:B------:R-:W-:Y:S01]  /*7ba0*/  UMOV UR11, UR36 ;  /* 0x00000024000b7c82 */ /* 0x000fe20008000000 */
[----:B--2---:R-:W-:Y:S04]  /*7bb0*/  UIADD3 UR4, UP0, UPT, UR6, 0x680, URZ ;  /* 0x0000068006047890 */ /* 0x004fe8000ff1e0ff */
[----:B------:R-:W-:Y:S09]  /*7bc0*/  UIADD3.X UR5, UPT, UPT, URZ, UR7, URZ, UP0, !UPT ;  /* 0x00000007ff057290 */ /* 0x000ff200087fe4ff */
[----:B------:R2:W-:Y:S01]  /*7bd0*/  UTMASTG.3D [UR12], [UR4] ;  /* 0x0000000c040073b5 */ /* 0x0005e20008010000 */
[----:B------:R2:W-:Y:S01]  /*7be0*/  UTMASTG.3D [UR8], [UR4] ;  /* 0x00000008040073b5 */ /* 0x0005e20008010000 */
[----:B------:R0:W-:Y:S01]  /*7bf0*/  UTMACMDFLUSH ;  /* 0x00000000000079b7 */ /* 0x0001e20000000000 */
[----:B--2---:R-:W-:Y:S04]  /*7c00*/  DEPBAR.LE SB0, 0x1 ;  /* 0x000080400000791a */ /* 0x004fe80000000000 */
.L_x_127:
[----:B------:R-:W-:Y:S05]  /*7c10*/  BSYNC.RECONVERGENT B0 ;  /* 0x0000000000007941 */ /* 0x000fea0003800200 */
.L_x_126:
[----:B------:R-:W-:Y:S01]  /*7c20*/  BAR.SYNC.DEFER_BLOCKING 0x1, 0x80 ;  /* 0x0042000000007b1d */ /* 0x000fe20000010000 */
[----:B------:R-:W-:Y:S04]  /*7c30*/  UIADD3 UR4, UPT, UPT, UR46, 0x1, URZ ;  /* 0x000000012e047890 */ /* 0x000fe8000fffe0ff */
[----:B------:R-:W-:Y:S04]  /*7c40*/  UISETP.NE.AND UP0, UPT, UR4, 0x4, UPT ;  /* 0x000000040400788c */ /* 0x000fe8000bf05270 */
[----:B------:R-:W-:Y:S01]  /*7c50*/  USEL UR44, UR4, URZ, UP0 ;  /* 0x000000ff042c7287 */ /* 0x000fe20008000000 */
[----:B------:R2:W-:Y:S01]  /*7c60*/  @P6 SYNCS.ARRIVE.TRANS64.RED.A1T0 RZ, [R0+URZ], RZ ;  /* 0x000000ff00ff69a7 */ /* 0x0005e200081004ff */
[----:B------:R-:W-:Y:S01]  /*7c70*/  BSSY B1, `(.L_x_128) ;  /* 0x0000013000017945 */ /* 0x000fe20003800000 */
[----:B------:R-:W3:Y:S02]  /*7c80*/  @P6 SYNCS.PHASECHK.TRANS64.TRYWAIT P0, [R2+URZ+0x50], R3 ;  /* 0x00005003020065a7 */ /* 0x000ee400080011ff */
[----:B---3--:R-:W-:Y:S01]  /*7c90*/  @P6 SEL R64, RZ, 0x1, !P0 ;  /* 0x00000001ff406807 */ /* 0x008fe20004000000 */
[----:B--2---:R-:W-:Y:S06]  /*7ca0*/  @!P6 BRA `(.L_x_129) ;  /* 0x00000000003ce947 */ /* 0x004fec0003800000 */
[----:B------:R-:W-:Y:S01]  /*7cb0*/  ISETP.NE.AND P1, PT, R65, RZ, PT ;  /* 0x000000ff4100720c */ /* 0x000fe20003f25270 */
[----:B------:R-:W-:Y:S01]  /*7cc0*/  BSSY B0, `(.L_x_130) ;  /* 0x0000009000007945 */ /* 0x000fe20003800000 */
[----:B------:R-:W-:Y:S11]  /*7cd0*/  ISETP.NE.AND P0, PT, R64, RZ, PT ;  /* 0x000000ff4000720c */ /* 0x000ff60003f05270 */
[----:B------:R-:W-:Y:S05]  /*7ce0*/  @P1 IMAD R3, R26, 0x1000, R57 ;  /* 0x000010001a031824 */ /* 0x000fea00078e0239 */
[----:B------:R-:W-:Y:S05]  /*7cf0*/  @P1 IADD3 R0, PT, PT, R3, UR43, RZ ;  /* 0x0000002b03001c10 */ /* 0x000fea000fffe0ff */
[----:B------:R-:W-:Y:S01]  /*7d00*/  @P1 IMAD.IADD R0, R66, 0x1, R0 ;  /* 0x0000000142001824 */ /* 0x000fe200078e0200 */
[----:B------:R-:W-:Y:S06]  /*7d10*/  @P0 BRA `(.L_x_131) ;  /* 0x00000000000c0947 */ /* 0x000fec0003800000 */
[----:B------:R-:W-:Y:S04]  /*7d20*/  SHF.L.U32 R4, R60, 0x1f, RZ ;  /* 0x0000001f3c047819 */ /* 0x000fe800000006ff */
[----:B------:R-:W2:Y:S02]  /*7d30*/  SYNCS.PHASECHK.TRANS64.TRYWAIT P0, [R2+URZ+0x50], R4 ;  /* 0x00005004020075a7 */ /* 0x000ea400080011ff */
[----:B--2---:R-:W-:Y:S05]  /*7d40*/  @!P0 BRA `(.L_x_132) ;  /* 0x00000020001c8947 */ /* 0x004fea0003800000 */
.L_x_131:
[----:B------:R-:W-:Y:S05]  /*7d50*/  BSYNC B0 ;  /* 0x0000000000007941 */ /* 0x000fea0003800000 */
.L_x_130:
[----:B------:R-:W-:Y:S02]  /*7d60*/  ISETP.NE.AND P0, PT, R65, RZ, PT ;  /* 0x000000ff4100720c */ /* 0x000fe40003f05270 */
[----:B------:R-:W-:Y:S11]  /*7d70*/  IADD3 R26, PT, PT, R26, 0x1, RZ ;  /* 0x000000011a1a7810 */ /* 0x000ff60007ffe0ff */
[----:B------:R3:W4:Y:S04]  /*7d80*/  @P0 LDS.128 R28, [R3+UR43+0x200] ;  /* 0x0002002b031c0984 */ /* 0x0007280008000c00 */
[----:B------:R3:W1:Y:S02]  /*7d90*/  @P0 LDS.128 R36, [R0+0x200] ;  /* 0x0002000000240984 */ /* 0x0006640000000c00 */
.L_x_129:
[----:B------:R-:W-:Y:S05]  /*7da0*/  BSYNC B1 ;  /* 0x0000000000017941 */ /* 0x000fea0003800000 */
.L_x_128:
[----:B---3--:R-:W-:Y:S05]  /*7db0*/  VIADD R0, R25, 0x20 ;  /* 0x0000002019007836 */ /* 0x008fea0000000000 */
[----:B------:R-:W-:Y:S04]  /*7dc0*/  SHF.R.U32.HI R0, RZ, 0x15, R0 ;  /* 0x00000015ff007819 */ /* 0x000fe80000011600 */
[----:B------:R-:W-:Y:S11]  /*7dd0*/  LOP3.LUT P0, RZ, R0, 0x3, R51, 0x48, !PT ;  /* 0x0000000300ff7812 */ /* 0x000ff60007804833 */
[----:B------:R-:W-:Y:S02]  /*7de0*/  @!UPT UIADD3 URZ, UPT, UPT, URZ, URZ, URZ ;  /* 0x000000fffffff290 */ /* 0x000fe4000fffe0ff */
[----:B------:R-:W-:Y:S05]  /*7df0*/  @!P0 BRA `(.L_x_133) ;  /* 0x0000000000408947 */ /* 0x000fea0003800000 */
[----:B------:R-:W3:Y:S01]  /*7e00*/  LDCU.64 UR8, c[0x4][0x70] ;  /* 0x01000e00ff0877ac */ /* 0x000ee20008000a00 */
[----:B------:R-:W-:Y:S01]  /*7e10*/  MOV R3, 0x0 ;  /* 0x0000000000037802 */ /* 0x000fe20000000f00 */
[----:B------:R-:W-:Y:S02]  /*7e20*/  HFMA2 R12, -RZ, RZ, 0, 5.9604644775390625e-08 ;  /* 0x00000001ff0c7431 */ /* 0x000fe400000001ff */
[----:B-1----:R-:W-:Y:S02]  /*7e30*/  IMAD.MOV.U32 R8, RZ, RZ, 0x192 ;  /* 0x00000192ff087424 */ /* 0x002fe400078e00ff */
[----:B------:R-:W-:Y:S01]  /*7e40*/  IMAD.MOV.U32 R13, RZ, RZ, RZ ;  /* 0x000000ffff0d7224 */ /* 0x000fe200078e00ff */
[----:B------:R-:W1:Y:S01]  /*7e50*/  LDCU.64 UR6, c[0x4][0x78] ;  /* 0x01000f00ff0677ac */ /* 0x000e620008000a00 */
[----:B--2---:R-:W2:Y:S01]  /*7e60*/  LDC.64 R2, c[0x4][R3] ;  /* 0x0100000003027b82 */ /* 0x004ea20000000a00 */
[----:B------:R-:W5:Y:S01]  /*7e70*/  LDCU.64 UR4, c[0x4][0x10] ;  /* 0x01000200ff0477ac */ /* 0x000f620008000a00 */
[----:B---3--:R-:W-:Y:S01]  /*7e80*/  MOV R5, UR9 ;  /* 0x0000000900057c02 */ /* 0x008fe20008000f00 */
[----:B------:R-:W-:Y:S01]  /*7e90*/  IMAD.U32 R4, RZ, RZ, UR8 ;  /* 0x00000008ff047e24 */ /* 0x000fe2000f8e00ff */
[----:B-1----:R-:W-:Y:S01]  /*7ea0*/  MOV R7, UR7 ;  /* 0x0000000700077c02 */ /* 0x002fe20008000f00 */
[----:B------:R-:W-:Y:S01]  /*7eb0*/  IMAD.U32 R6, RZ, RZ, UR6 ;  /* 0x00000006ff067e24 */ /* 0x000fe2000f8e00ff */
[----:B-----5:R-:W-:Y:S01]  /*7ec0*/  MOV R11, UR5 ;  /* 0x00000005000b7c02 */ /* 0x020fe20008000f00 */
[----:B------:R-:W-:Y:S02]  /*7ed0*/  IMAD.U32 R10, RZ, RZ, UR4 ;  /* 0x00000004ff0a7e24 */ /* 0x000fe4000f8e00ff */
[----:B------:R-:W-:Y:S07]  /*7ee0*/  LEPC R20, `(.L_x_133) ;  /* 0x000000001014794e */ /* 0x000fee0000000000 */
[----:B--2-4-:R-:W-:Y:S05]  /*7ef0*/  CALL.ABS.NOINC R2 ;  /* 0x0000000002007343 */ /* 0x014fea0003c00000 */
.L_x_133:
[----:B------:R-:W-:Y:S01]  /*7f00*/  ISETP.NE.AND P6, PT, R62, RZ, PT ;  /* 0x000000ff3e00720c */ /* 0x000fe20003fc5270 */
[----:B------:R-:W-:Y:S05]  /*7f10*/  WARPSYNC.ALL ;  /* 0x0000000000007948 */ /* 0x000fea0003800000 */
[----:B------:R-:W-:Y:S01]  /*7f20*/  R2UR UR4, R25 ;  /* 0x00000000190472ca */ /* 0x000fe200000e0000 */
[----:B----4-:R-:W-:Y:S01]  /*7f30*/  HADD2.F32 R3, -RZ, R28.H0_H0 ;  /* 0x2000001cff037230 */ /* 0x010fe20000004100 */
[----:B------:R-:W-:Y:S01]  /*7f40*/  ISETP.NE.AND P0, PT, R61, RZ, PT ;  /* 0x000000ff3d00720c */ /* 0x000fe20003f05270 */
[----:B------:R-:W-:Y:S01]  /*7f50*/  HADD2.F32 R20, -RZ, R30.H0_H0 ;  /* 0x2000001eff147230 */ /* 0x000fe20000004100 */
[----:B------:R-:W-:Y:S09]  /*7f60*/  BSSY.RECONVERGENT B0, `(.L_x_134) ;  /* 0x0000058000007945 */ /* 0x000ff20003800200 */
[----:B-12---:R-:W1:Y:S02]  /*7f70*/  LDTM.x16 R4, tmem[UR4+0x20] ;  /* 0x00002004000479ee */ /* 0x006e640008240000 */
        /* <DEDUP_REMOVED lines=59> */
[----:B------:R-:W-:Y:S02]  /*8330*/  LEA R3, R26, UR43, 0x3 ;  /* 0x0000002b1a037c11 */ /* 0x000fe4000f8e18ff */
        /* <DEDUP_REMOVED lines=8> */
[----:B------:R-:W-:Y:S01]  /*83c0*/  @P6 SHF.L.U32 R2, R60, 0x1f, RZ ;  /* 0x0000001f3c026819 */ /* 0x000fe200000006ff */
        /* <DEDUP_REMOVED lines=17> */
.L_x_135:
[----:B------:R-:W-:Y:S05]  /*84e0*/  BSYNC.RECONVERGENT B0 ;  /* 0x0000000000007941 */ /* 0x000fea0003800200 */
.L_x_134:
        /* <DEDUP_REMOVED lines=19> */
.L_x_139:
[----:B------:R-:W-:Y:S05]  /*8620*/  BSYNC B0 ;  /* 0x0000000000007941 */ /* 0x000fea0003800000 */
.L_x_138:
[----:B------:R-:W-:Y:S11]  /*8630*/  ISETP.NE.AND P0, PT, R65, RZ, PT ;  /* 0x000000ff4100720c */ /* 0x000ff60003f05270 */
[----:B------:R-:W-:Y:S02]  /*8640*/  @!UPT UIADD3 URZ, UPT, UPT, URZ, URZ, URZ ;  /* 0x000000fffffff290 */ /* 0x000fe4000fffe0ff */
[----:B------:R3:W4:Y:S04]  /*8650*/  @P0 LDS.128 R28, [R26+UR43+0x200] ;  /* 0x0002002b1a1c0984 */ /* 0x0007280008000c00 */
[----:B------:R3:W1:Y:S02]  /*8660*/  @P0 LDS.128 R36, [R66+0x200] ;  /* 0x0002000042240984 */ /* 0x0006640000000c00 */
.L_x_137:
[----:B------:R-:W-:Y:S05]  /*8670*/  BSYNC B1 ;  /* 0x0000000000017941 */ /* 0x000fea0003800000 */
.L_x_136:
[----:B--2---:R-:W-:Y:S05]  /*8680*/  VIADD R0, R25, 0x30 ;  /* 0x0000003019007836 */ /* 0x004fea0000000000 */
[----:B------:R-:W-:Y:S04]  /*8690*/  SHF.R.U32.HI R0, RZ, 0x15, R0 ;  /* 0x00000015ff007819 */ /* 0x000fe80000011600 */
[----:B------:R-:W-:Y:S11]  /*86a0*/  LOP3.LUT P0, RZ, R0, 0x3, R51, 0x48, !PT ;  /* 0x0000000300ff7812 */ /* 0x000ff60007804833 */
[----:B------:R-:W-:Y:S02]  /*86b0*/  @!UPT UIADD3 URZ, UPT, UPT, URZ, URZ, URZ ;  /* 0x000000fffffff290 */ /* 0x000fe4000fffe0ff */
[----:B------:R-:W-:Y:S05]  /*86c0*/  @!P0 BRA `(.L_x_141) ;  /* 0x0000000000408947 */ /* 0x000fea0003800000 */
[----:B------:R-:W2:Y:S01]  /*86d0*/  LDCU.64 UR8, c[0x4][0x70] ;  /* 0x01000e00ff0877ac */ /* 0x000ea20008000a00 */
[----:B------:R-:W-:Y:S01]  /*86e0*/  MOV R3, 0x0 ;  /* 0x0000000000037802 */ /* 0x000fe20000000f00 */
        /* <DEDUP_REMOVED lines=14> */
.L_x_141:
[----:B------:R-:W-:Y:S01]  /*87d0*/  ISETP.NE.AND P0, PT, R61, RZ, PT ;  /* 0x000000ff3d00720c */ /* 0x000fe20003f05270 */
[----:B------:R-:W-:Y:S05]  /*87e0*/  WARPSYNC.ALL ;  /* 0x0000000000007948 */ /* 0x000fea0003800000 */
[----:B------:R-:W-:Y:S01]  /*87f0*/  R2UR UR4, R25 ;  /* 0x00000000190472ca */ /* 0x000fe200000e0000 */
[--C-:B----4-:R-:W-:Y:S01]  /*8800*/  HADD2.F32 R20, -RZ, R28.reuse.H0_H0 ;  /* 0x2000001cff147230 */ /* 0x110fe20000004100 */
[----:B------:R-:W-:Y:S01]  /*8810*/  IADD3 R54, PT, PT, R54, 0xe0, RZ ;  /* 0x000000e036367810 */ /* 0x000fe20007ffe0ff */
[----:B------:R-:W-:Y:S01]  /*8820*/  HADD2.F32 R21, -RZ, R28.H1_H1 ;  /* 0x3000001cff157230 */ /* 0x000fe20000004100 */
[----:B------:R-:W-:Y:S01]  /*8830*/  BSSY.RECONVERGENT B0, `(.L_x_142) ;  /* 0x0000054000007945 */ /* 0x000fe20003800200 */
[--C-:B------:R-:W-:Y:S01]  /*8840*/  HADD2.F32 R25, -RZ, R29.reuse.H0_H0 ;  /* 0x2000001dff197230 */ /* 0x100fe20000004100 */
[----:B------:R-:W-:Y:S01]  /*8850*/  LOP3.LUT R54, R54, 0xfefffff8, RZ, 0xc0, !PT ;  /* 0xfefffff836367812 */ /* 0x000fe200078ec0ff */
[----:B---3--:R-:W-:Y:S02]  /*8860*/  HADD2.F32 R26, -RZ, R29.H1_H1 ;  /* 0x3000001dff1a7230 */ /* 0x008fe40000004100 */
[--C-:B------:R-:W-:Y:S02]  /*8870*/  HADD2.F32 R28, -RZ, R30.reuse.H0_H0 ;  /* 0x2000001eff1c7230 */ /* 0x100fe40000004100 */
[----:B------:R-:W-:Y:S02]  /*8880*/  HADD2.F32 R29, -RZ, R30.H1_H1 ;  /* 0x3000001eff1d7230 */ /* 0x000fe40000004100 */
[----:B-1----:R-:W1:Y:S01]  /*8890*/  LDTM.x16 R4, tmem[UR4+0x30] ;  /* 0x00003004000479ee */ /* 0x002e620008240000 */
[----:B------:R-:W-:Y:S01]  /*88a0*/  NOP ;  /* 0x0000000000007918 */ /* 0x000fe20000000000 */
[----:B-1----:R1:W-:Y:S01]  /*88b0*/  SYNCS.ARRIVE.TRANS64.RED.A1T0 RZ, [R54+URZ], RZ ;  /* 0x000000ff36ff79a7 */ /* 0x0023e200081004ff */
[--C-:B------:R-:W-:Y:S02]  /*88c0*/  HADD2.F32 R30, -RZ, R31.reuse.H0_H0 ;  /* 0x2000001fff1e7230 */ /* 0x100fe40000004100 */
[----:B------:R-:W-:Y:S02]  /*88d0*/  HADD2.F32 R31, -RZ, R31.H1_H1 ;  /* 0x3000001fff1f7230 */ /* 0x000fe40000004100 */
        /* <DEDUP_REMOVED lines=8> */
[C---:B------:R-:W-:Y:S01]  /*8960*/  FMUL R4, R24.reuse, R4 ;  /* 0x0000000418047220 */ /* 0x040fe20000400000 */
[C---:B------:R-:W-:Y:S01]  /*8970*/  FMUL R5, R24.reuse, R5 ;  /* 0x0000000518057220 */ /* 0x040fe20000400000 */
[C---:B------:R-:W-:Y:S01]  /*8980*/  FMUL R6, R24.reuse, R6 ;  /* 0x0000000618067220 */ /* 0x040fe20000400000 */
[C---:B------:R-:W-:Y:S01]  /*8990*/  FMUL R7, R24.reuse, R7 ;  /* 0x0000000718077220 */ /* 0x040fe20000400000 */
[C---:B------:R-:W-:Y:S01]  /*89a0*/  FFMA R4, R27.reuse, R20, R4 ;  /* 0x000000141b047223 */ /* 0x040fe20000000004 */
        /* <DEDUP_REMOVED lines=15> */
[C---:B------:R-:W-:Y:S01]  /*8aa0*/  FMUL R12, R24.reuse, R16 ;  /* 0x00000010180c7220 */ /* 0x040fe20000400000 */
[C---:B------:R-:W-:Y:S01]  /*8ab0*/  FFMA R0, R27.reuse, R32, R0 ;  /* 0x000000201b007223 */ /* 0x040fe20000000000 */
[C---:B------:R-:W-:Y:S01]  /*8ac0*/  FMUL R13, R24.reuse, R17 ;  /* 0x00000011180d7220 */ /* 0x040fe20000400000 */
[----:B------:R-:W-:Y:S01]  /*8ad0*/  FFMA R2, R27, R33, R2 ;  /* 0x000000211b027223 */ /* 0x000fe20000000002 */
[----:B------:R-:W-:Y:S01]  /*8ae0*/  F2FP.F16.F32.PACK_AB R4, R5, R4 ;  /* 0x000000040504723e */ /* 0x000fe200000000ff */
[C---:B------:R-:W-:Y:S01]  /*8af0*/  FMUL R14, R24.reuse, R18 ;  /* 0x00000012180e7220 */ /* 0x040fe20000400000 */
[----:B------:R-:W-:Y:S01]  /*8b00*/  FFMA R3, R27, R34, R3 ;  /* 0x000000221b037223 */ /* 0x000fe20000000003 */
[----:B------:R-:W-:Y:S01]  /*8b10*/  F2FP.F16.F32.PACK_AB R5, R7, R6 ;  /* 0x000000060705723e */ /* 0x000fe200000000ff */
[----:B------:R-:W-:Y:S01]  /*8b20*/  FFMA R15, R27, R35, R15 ;  /* 0x000000231b0f7223 */ /* 0x000fe2000000000f */
[----:B------:R-:W-:Y:S01]  /*8b30*/  FMUL R19, R24, R19 ;  /* 0x0000001318137220 */ /* 0x000fe20000400000 */
[----:B------:R-:W-:Y:S01]  /*8b40*/  F2FP.F16.F32.PACK_AB R6, R9, R8 ;  /* 0x000000080906723e */ /* 0x000fe200000000ff */
[----:B------:R-:W-:Y:S01]  /*8b50*/  FFMA R12, R27, R36, R12 ;  /* 0x000000241b0c7223 */ /* 0x000fe2000000000c */
[----:B------:R-:W-:Y:S01]  /*8b60*/  F2FP.F16.F32.PACK_AB R7, R11, R10 ;  /* 0x0000000a0b07723e */ /* 0x000fe200000000ff */
[C---:B------:R-:W-:Y:S01]  /*8b70*/  FFMA R13, R27.reuse, R37, R13 ;  /* 0x000000251b0d7223 */ /* 0x040fe2000000000d */
[C---:B------:R-:W-:Y:S01]  /*8b80*/  FFMA R14, R27.reuse, R38, R14 ;  /* 0x000000261b0e7223 */ /* 0x040fe2000000000e */
[----:B------:R-:W-:Y:S01]  /*8b90*/  FFMA R19, R27, R39, R19 ;  /* 0x000000271b137223 */ /* 0x000fe20000000013 */
[----:B------:R-:W-:Y:S01]  /*8ba0*/  F2FP.F16.F32.PACK_AB R16, R2, R0 ;  /* 0x000000000210723e */ /* 0x000fe200000000ff */
[----:B------:R1:W-:Y:S01]  /*8bb0*/  STS.128 [R57+UR43+0x3200], R4 ;  /* 0x0032000439007988 */ /* 0x0003e20008000c2b */
        /* <DEDUP_REMOVED lines=27> */
.L_x_143:
[----:B------:R-:W-:Y:S05]  /*8d70*/  BSYNC.RECONVERGENT B0 ;  /* 0x0000000000007941 */ /* 0x000fea0003800200 */
.L_x_142:
[----:B------:R-:W-:Y:S01]  /*8d80*/  BAR.SYNC.DEFER_BLOCKING 0x1, 0x80 ;  /* 0x0042000000007b1d */ /* 0x000fe20000010000 */
[----:B------:R-:W-:Y:S01]  /*8d90*/  UISETP.NE.AND UP0, UPT, UR52, -0x4, UPT ;  /* 0xfffffffc3400788c */ /* 0x000fe2000bf05270 */
[----:B------:R-:W-:Y:S08]  /*8da0*/  IADD3 R22, PT, PT, R22, 0x1, RZ ;  /* 0x0000000116167810 */ /* 0x000ff00007ffe0ff */
[----:B------:R-:W-:Y:S05]  /*8db0*/  BRA.U !UP0, `(.L_x_144) ;  /* 0x0000000108287547 */ /* 0x000fea000b800000 */
[----:B------:R-:W-:Y:S01]  /*8dc0*/  ISETP.NE.AND P0, PT, R62, RZ, PT ;  /* 0x000000ff3e00720c */ /* 0x000fe20003f05270 */
[----:B------:R-:W-:Y:S01]  /*8dd0*/  IMAD.U32 R2, RZ, RZ, UR46 ;  /* 0x0000002eff027e24 */ /* 0x000fe2000f8e00ff */
[----:B------:R-:W-:Y:S01]  /*8de0*/  UIADD3 UR4, UPT, UPT, UR46, 0x1, URZ ;  /* 0x000000012e047890 */ /* 0x000fe2000fffe0ff */
[----:B------:R-:W-:Y:S03]  /*8df0*/  IMAD.U32 R0, RZ, RZ, UR47 ;  /* 0x0000002fff007e24 */ /* 0x000fe6000f8e00ff */
[----:B------:R-:W-:Y:S04]  /*8e00*/  UISETP.NE.AND UP0, UPT, UR4, 0x4, UPT ;  /* 0x000000040400788c */ /* 0x000fe8000bf05270 */
[----:B------:R-:W-:Y:S03]  /*8e10*/  USEL UR46, UR4, URZ, UP0 ;  /* 0x000000ff042e7287 */ /* 0x000fe60008000000 */
[----:B------:R-:W-:Y:S05]  /*8e20*/  @P0 LEA R2, R2, UR43, 0x3 ;  /* 0x0000002b02020c11 */ /* 0x000fea000f8e18ff */
[----:B------:R-:W-:Y:S05]  /*8e30*/  @P0 VIADD R2, R2, 0x70 ;  /* 0x0000007002020836 */ /* 0x000fea0000000000 */
[----:B------:R-:W-:Y:S04]  /*8e40*/  @P0 PRMT R0, R0, 0x654, R2 ;  /* 0x0000065400000816 */ /* 0x000fe80000000002 */
[----:B------:R2:W-:Y:S03]  /*8e50*/  @P0 SYNCS.ARRIVE.TRANS64.RED.A1T0 RZ, [R0+URZ], RZ ;  /* 0x000000ff00ff09a7 */ /* 0x0005e600081004ff */
.L_x_144:
[----:B------:R-:W-:Y:S01]  /*8e60*/  R2UR UR4, R52 ;  /* 0x00000000340472ca */ /* 0x000fe200000e0000 */
[----:B------:R-:W-:Y:S01]  /*8e70*/  UISETP.NE.AND UP0, UPT, UR62, URZ, UPT ;  /* 0x000000ff3e00728c */ /* 0x000fe2000bf05270 */
[----:B------:R-:W-:Y:S01]  /*8e80*/  ISETP.NE.AND P0, PT, R56, 0x2, PT ;  /* 0x000000023800780c */ /* 0x000fe20003f05270 */
[----:B------:R-:W-:Y:S01]  /*8e90*/  UIADD3 UR20, UPT, UPT, UR38, UR63, URZ ;  /* 0x0000003f26147290 */ /* 0x000fe2000fffe0ff */
[----:B------:R-:W-:Y:S01]  /*8ea0*/  ISETP.NE.AND P1, PT, R22, 0x4, PT ;  /* 0x000000041600780c */ /* 0x000fe20003f25270 */
[----:B------:R-:W-:Y:S01]  /*8eb0*/  UIADD3 UR52, UPT, UPT, UR52, 0x4, URZ ;  /* 0x0000000434347890 */ /* 0x000fe2000fffe0ff */
[----:B------:R-:W-:Y:S01]  /*8ec0*/  SEL R2, RZ, 0x1, P0 ;  /* 0x00000001ff027807 */ /* 0x000fe20000000000 */
[----:B------:R-:W-:Y:S01]  /*8ed0*/  UMOV UR36, UR61 ;  /* 0x0000003d00247c82 */ /* 0x000fe20008000000 */
[----:B--2---:R-:W-:Y:S02]  /*8ee0*/  SEL R0, RZ, 0x1, P1 ;  /* 0x00000001ff007807 */ /* 0x004fe40000800000 */
[----:B------:R-:W-:Y:S02]  /*8ef0*/  LOP3.LUT R58, R58, R2, RZ, 0x3c, !PT ;  /* 0x000000023a3a7212 */ /* 0x000fe400078e3cff */
[----:B------:R-:W-:Y:S01]  /*8f00*/  LOP3.LUT R59, R59, R0, RZ, 0x3c, !PT ;  /* 0x000000003b3b7212 */ /* 0x000fe200078e3cff */
[----:B------:R-:W-:Y:S01]  /*8f10*/  UIADD3 UR28, UPT, UPT, UR37, UR4, URZ ;  /* 0x00000004251c7290 */ /* 0x000fe2000fffe0ff */
[----:B------:R-:W-:Y:S02]  /*8f20*/  SEL R56, R56, RZ, P0 ;  /* 0x000000ff38387207 */ /* 0x000fe40000000000 */
[----:B------:R-:W-:Y:S01]  /*8f30*/  SEL R22, R22, RZ, P1 ;  /* 0x000000ff16167207 */ /* 0x000fe20000800000 */
[----:B------:R-:W-:Y:S08]  /*8f40*/  BRA.U UP0, `(.L_x_145) ;  /* 0xffffffcd00787547 */ /* 0x000ff0000b83ffff */
[----:B------:R-:W2:Y:S01]  /*8f50*/  LDCU.64 UR4, c[0x0][0x888] ;  /* 0x00011100ff0477ac */ /* 0x000ea20008000a00 */
[----:B------:R-:W3:Y:S01]  /*8f60*/  LDCU.64 UR6, c[0x0][0x890] ;  /* 0x00011200ff0677ac */ /* 0x000ee20008000a00 */
[----:B--2---:R-:W-:Y:S02]  /*8f70*/  ISETP.NE.U32.AND P2, PT, RZ, UR4, PT ;  /* 0x00000004ff007c0c */ /* 0x004fe4000bf45070 */
[----:B---3--:R-:W-:Y:S02]  /*8f80*/  ISETP.NE.U32.AND P1, PT, RZ, UR6, PT ;  /* 0x00000006ff007c0c */ /* 0x008fe4000bf25070 */
[----:B------:R-:W-:Y:S02]  /*8f90*/  ISETP.NE.AND.EX P2, PT, RZ, UR5, PT, P2 ;  /* 0x00000005ff007c0c */ /* 0x000fe4000bf45320 */
[----:B------:R-:W-:-:S13]  /*8fa0*/  ISETP.NE.AND.EX P0, PT, RZ, UR7, PT, P1 ;  /* 0x00000007ff007c0c */ /* 0x000fda000bf05310 */
[----:B------:R-:W-:Y:S05]  /*8fb0*/  @P2 BRA P0, `(.L_x_146) ;  /* 0x00000000003c2947 */ /* 0x000fea0000000000 */
[----:B------:R-:W-:-:S13]  /*8fc0*/  ISETP.NE.AND.EX P1, PT, RZ, UR7, PT, P1 ;  /* 0x00000007ff007c0c */ /* 0x000fda000bf25310 */
[----:B------:R-:W-:Y:S05]  /*8fd0*/  @P1 BRA `(.L_x_147) ;  /* 0x00000000000c1947 */ /* 0x000fea0003800000 */
[----:B------:R-:W-:-:S13]  /*8fe0*/  FSETP.NEU.AND P0, PT, R27, RZ, PT ;  /* 0x000000ff1b00720b */ /* 0x000fda0003f0d000 */
[----:B------:R-:W-:Y:S05]  /*8ff0*/  @!P0 EXIT ;  /* 0x000000000000894d */ /* 0x000fea0003800000 */
[----:B------:R-:W-:Y:S05]  /*9000*/  BRA `(.L_x_146) ;  /* 0x0000000000287947 */ /* 0x000fea0003800000 */
.L_x_147:
[----:B------:R-:W-:Y:S01]  /*9010*/  ISETP.NE.AND P0, PT, R55, RZ, PT ;  /* 0x000000ff3700720c */ /* 0x000fe20003f05270 */
[----:B------:R-:W-:-:S12]  /*9020*/  BSSY.RECONVERGENT B0, `(.L_x_146) ;  /* 0x0000008000007945 */ /* 0x000fd80003800200 */
[----:B------:R-:W-:Y:S05]  /*9030*/  @P0 BRA `(.L_x_148) ;  /* 0x0000000000100947 */ /* 0x000fea0003800000 */
[----:B------:R-:W-:-:S04]  /*9040*/  ISETP.NE.U32.AND P0, PT, RZ, UR4, PT ;  /* 0x00000004ff007c0c */ /* 0x000fc8000bf05070 */
[----:B------:R-:W-:-:S13]  /*9050*/  ISETP.NE.AND.EX P0, PT, RZ, UR5, PT, P0 ;  /* 0x00000005ff007c0c */ /* 0x000fda000bf05300 */
[----:B------:R-:W-:Y:S05]  /*9060*/  @!P0 EXIT ;  /* 0x000000000000894d */ /* 0x000fea0003800000 */
[----:B------:R-:W-:Y:S05]  /*9070*/  BRA `(.L_x_149) ;  /* 0x0000000000087947 */ /* 0x000fea0003800000 */
.L_x_148:
[----:B------:R-:W-:-:S13]  /*9080*/  FSETP.NEU.AND P0, PT, R27, RZ, PT ;  /* 0x000000ff1b00720b */ /* 0x000fda0003f0d000 */
[----:B------:R-:W-:Y:S05]  /*9090*/  @!P0 EXIT ;  /* 0x000000000000894d */ /* 0x000fea0003800000 */
.L_x_149:
[----:B------:R-:W-:Y:S05]  /*90a0*/  BSYNC.RECONVERGENT B0 ;  /* 0x0000000000007941 */ /* 0x000fea0003800200 */
.L_x_146:
[----:B------:R-:W-:Y:S01]  /*90b0*/  ULEA UR6, UR46, UR43, 0x3 ;  /* 0x0000002b2e067291 */ /* 0x000fe2000f8e18ff */
[----:B------:R-:W-:-:S04]  /*90c0*/  DEPBAR.LE SB0, 0x0 ;  /* 0x000080000000791a */ /* 0x000fc80000000000 */
[----:B------:R-:W-:-:S04]  /*90d0*/  UIADD3 UR6, UPT, UPT, UR6, 0x70, URZ ;  /* 0x0000007006067890 */ /* 0x000fc8000fffe0ff */
[----:B------:R-:W-:-:S09]  /*90e0*/  UPRMT UR6, UR47, 0x654, UR6 ;  /* 0x000006542f067896 */ /* 0x000fd20008000006 */
[----:B------:R-:W-:Y:S01]  /*90f0*/  SYNCS.ARRIVE.TRANS64.RED.A1T0 RZ, [UR6], RZ ;  /* 0x000000ffffff79a7 */ /* 0x000fe20008100406 */
[----:B------:R-:W-:Y:S05]  /*9100*/  EXIT ;  /* 0x000000000000794d */ /* 0x000fea0003800000 */
.L_x_24:
[----:B--2---:R2:W3:Y:S02]  /*9110*/  SYNCS.PHASECHK.TRANS64.TRYWAIT P0, [R0+URZ+0x110], R2 ;  /* 0x00011002000075a7 */ /* 0x0044e400080011ff */
[----:B---3--:R-:W-:Y:S05]  /*9120*/  @!P0 NANOSLEEP.SYNCS 0x989680 ;  /* 0x009896800000895d */ /* 0x008fea0003900000 */
[----:B------:R-:W3:Y:S02]  /*9130*/  @!P0 SYNCS.PHASECHK.TRANS64 P0, [R0+URZ+0x110], R2 ;  /* 0x00011002000085a7 */ /* 0x000ee400080010ff */
[----:B---3--:R-:W-:Y:S05]  /*9140*/  @!P0 BRA `(.L_x_24) ;  /* 0xfffffffc00f08947 */ /* 0x008fea000383ffff */
[----:B------:R-:W-:Y:S05]  /*9150*/  BRA `(.L_x_150) ;  /* 0xffffff8800dc7947 */ /* 0x000fea000383ffff */
.L_x_27:
[----:B-1----:R-:W-:-:S07]  /*9160*/  MOV R0, UR33 ;  /* 0x0000002100007c02 */ /* 0x002fce0008000f00 */
.L_x_151:
[----:B-1----:R1:W2:Y:S02]  /*9170*/  SYNCS.PHASECHK.TRANS64.TRYWAIT P0, [R0+URZ+0x28], R3 ;  /* 0x00002803000075a7 */ /* 0x0022a400080011ff */
[----:B--2---:R-:W-:Y:S05]  /*9180*/  @!P0 NANOSLEEP.SYNCS 0x989680 ;  /* 0x009896800000895d */ /* 0x004fea0003900000 */
[----:B------:R-:W2:Y:S02]  /*9190*/  @!P0 SYNCS.PHASECHK.TRANS64 P0, [R0+URZ+0x28], R3 ;  /* 0x00002803000085a7 */ /* 0x000ea400080010ff */
[----:B--2---:R-:W-:Y:S05]  /*91a0*/  @!P0 BRA `(.L_x_151) ;  /* 0xfffffffc00f08947 */ /* 0x004fea000383ffff */
[----:B------:R-:W-:Y:S05]  /*91b0*/  BRA `(.L_x_26) ;  /* 0xffffff8c00347947 */ /* 0x000fea000383ffff */
.L_x_34:
[----:B-1----:R-:W-:-:S07]  /*91c0*/  MOV R0, UR17 ;  /* 0x0000001100007c02 */ /* 0x002fce0008000f00 */
.L_x_152:
[----:B-1----:R1:W2:Y:S02]  /*91d0*/  SYNCS.PHASECHK.TRANS64.TRYWAIT P0, [R0+URZ+0x28], R3 ;  /* 0x00002803000075a7 */ /* 0x0022a400080011ff */
[----:B--2---:R-:W-:Y:S05]  /*91e0*/  @!P0 NANOSLEEP.SYNCS 0x989680 ;  /* 0x009896800000895d */ /* 0x004fea0003900000 */
[----:B------:R-:W2:Y:S02]  /*91f0*/  @!P0 SYNCS.PHASECHK.TRANS64 P0, [R0+URZ+0x28], R3 ;  /* 0x00002803000085a7 */ /* 0x000ea400080010ff */
[----:B--2---:R-:W-:Y:S05]  /*9200*/  @!P0 BRA `(.L_x_152) ;  /* 0xfffffffc00f08947 */ /* 0x004fea000383ffff */
[----:B------:R-:W-:Y:S05]  /*9210*/  BRA `(.L_x_33) ;  /* 0xffffff9000047947 */ /* 0x000fea000383ffff */
.L_x_39:
[----:B-1----:R1:W2:Y:S02]  /*9220*/  SYNCS.PHASECHK.TRANS64.TRYWAIT P0, [R3+URZ+0xa0], R0 ;  /* 0x0000a000030075a7 */ /* 0x0022a400080011ff */
[----:B--2---:R-:W-:Y:S05]  /*9230*/  @!P0 NANOSLEEP.SYNCS 0x989680 ;  /* 0x009896800000895d */ /* 0x004fea0003900000 */
[----:B------:R-:W2:Y:S02]  /*9240*/  @!P0 SYNCS.PHASECHK.TRANS64 P0, [R3+URZ+0xa0], R0 ;  /* 0x0000a000030085a7 */ /* 0x000ea400080010ff */
[----:B--2---:R-:W-:Y:S05]  /*9250*/  @!P0 BRA `(.L_x_39) ;  /* 0xfffffffc00f08947 */ /* 0x004fea000383ffff */
[----:B------:R-:W-:Y:S05]  /*9260*/  BRA `(.L_x_153) ;  /* 0xffffff9000bc7947 */ /* 0x000fea000383ffff */
.L_x_43:
[----:B------:R-:W-:-:S07]  /*9270*/  MOV R0, UR4 ;  /* 0x0000000400007c02 */ /* 0x000fce0008000f00 */
.L_x_154:
[----:B-1----:R1:W2:Y:S02]  /*9280*/  SYNCS.PHASECHK.TRANS64.TRYWAIT P0, [R0+URZ], R2 ;  /* 0x00000002000075a7 */ /* 0x0022a400080011ff */
[----:B--2---:R-:W-:Y:S05]  /*9290*/  @!P0 NANOSLEEP.SYNCS 0x989680 ;  /* 0x009896800000895d */ /* 0x004fea0003900000 */
[----:B------:R-:W2:Y:S02]  /*92a0*/  @!P0 SYNCS.PHASECHK.TRANS64 P0, [R0+URZ], R2 ;  /* 0x00000002000085a7 */ /* 0x000ea400080010ff */
[----:B--2---:R-:W-:Y:S05]  /*92b0*/  @!P0 BRA `(.L_x_154) ;  /* 0xfffffffc00f08947 */ /* 0x004fea000383ffff */
[----:B------:R-:W-:Y:S05]  /*92c0*/  BRA `(.L_x_155) ;  /* 0xffffff9800647947 */ /* 0x000fea000383ffff */
.L_x_44:
[----:B------:R-:W-:-:S07]  /*92d0*/  MOV R0, UR5 ;  /* 0x0000000500007c02 */ /* 0x000fce0008000f00 */
.L_x_156:
[----:B-1----:R1:W2:Y:S02]  /*92e0*/  SYNCS.PHASECHK.TRANS64.TRYWAIT P0, [R0+URZ], R3 ;  /* 0x00000003000075a7 */ /* 0x0022a400080011ff */
[----:B--2---:R-:W-:Y:S05]  /*92f0*/  @!P0 NANOSLEEP.SYNCS 0x989680 ;  /* 0x009896800000895d */ /* 0x004fea0003900000 */
[----:B------:R-:W2:Y:S02]  /*9300*/  @!P0 SYNCS.PHASECHK.TRANS64 P0, [R0+URZ], R3 ;  /* 0x00000003000085a7 */ /* 0x000ea400080010ff */
[----:B--2---:R-:W-:Y:S05]  /*9310*/  @!P0 BRA `(.L_x_156) ;  /* 0xfffffffc00f08947 */ /* 0x004fea000383ffff */
[----:B------:R-:W-:Y:S05]  /*9320*/  BRA `(.L_x_157) ;  /* 0xffffff9800707947 */ /* 0x000fea000383ffff */
.L_x_45:
[----:B------:R-:W-:-:S07]  /*9330*/  MOV R0, UR5 ;  /* 0x0000000500007c02 */ /* 0x000fce0008000f00 */
.L_x_158:
[----:B-1----:R1:W2:Y:S02]  /*9340*/  SYNCS.PHASECHK.TRANS64.TRYWAIT P0, [R0+URZ], R3 ;  /* 0x00000003000075a7 */ /* 0x0022a400080011ff */
[----:B--2---:R-:W-:Y:S05]  /*9350*/  @!P0 NANOSLEEP.SYNCS 0x989680 ;  /* 0x009896800000895d */ /* 0x004fea0003900000 */
[----:B------:R-:W2:Y:S02]  /*9360*/  @!P0 SYNCS.PHASECHK.TRANS64 P0, [R0+URZ], R3 ;  /* 0x00000003000085a7 */ /* 0x000ea400080010ff */
[----:B--2---:R-:W-:Y:S05]  /*9370*/  @!P0 BRA `(.L_x_158) ;  /* 0xfffffffc00f08947 */ /* 0x004fea000383ffff */
[----:B------:R-:W-:Y:S05]  /*9380*/  BRA `(.L_x_159) ;  /* 0xffffff98007c7947 */ /* 0x000fea000383ffff */
.L_x_46:
[----:B------:R-:W-:-:S07]  /*9390*/  MOV R0, UR5 ;  /* 0x0000000500007c02 */ /* 0x000fce0008000f00 */
.L_x_160:
[----:B-1----:R1:W2:Y:S02]  /*93a0*/  SYNCS.PHASECHK.TRANS64.TRYWAIT P0, [R0+URZ], R3 ;  /* 0x00000003000075a7 */ /* 0x0022a400080011ff */
[----:B--2---:R-:W-:Y:S05]  /*93b0*/  @!P0 NANOSLEEP.SYNCS 0x989680 ;  /* 0x009896800000895d */ /* 0x004fea0003900000 */
[----:B------:R-:W2:Y:S02]  /*93c0*/  @!P0 SYNCS.PHASECHK.TRANS64 P0, [R0+URZ], R3 ;  /* 0x00000003000085a7 */ /* 0x000ea400080010ff */
[----:B--2---:R-:W-:Y:S05]  /*93d0*/  @!P0 BRA `(.L_x_160) ;  /* 0xfffffffc00f08947 */ /* 0x004fea000383ffff */
[----:B------:R-:W-:Y:S05]  /*93e0*/  BRA `(.L_x_161) ;  /* 0xffffff9800887947 */ /* 0x000fea000383ffff */
.L_x_49:
[----:B-1----:R1:W2:Y:S02]  /*93f0*/  SYNCS.PHASECHK.TRANS64.TRYWAIT P0, [R2+URZ+0x100], R4 ;  /* 0x00010004020075a7 */ /* 0x0022a400080011ff */
[----:B--2---:R-:W-:Y:S05]  /*9400*/  @!P0 NANOSLEEP.SYNCS 0x989680 ;  /* 0x009896800000895d */ /* 0x004fea0003900000 */
[----:B------:R-:W2:Y:S02]  /*9410*/  @!P0 SYNCS.PHASECHK.TRANS64 P0, [R2+URZ+0x100], R4 ;  /* 0x00010004020085a7 */ /* 0x000ea400080010ff */
[----:B--2---:R-:W-:Y:S05]  /*9420*/  @!P0 BRA `(.L_x_49) ;  /* 0xfffffffc00f08947 */ /* 0x004fea000383ffff */
[----:B------:R-:W-:Y:S05]  /*9430*/  BRA `(.L_x_162) ;  /* 0xffffff9800e47947 */ /* 0x000fea000383ffff */
.L_x_50:
[----:B------:R-:W-:-:S07]  /*9440*/  MOV R2, UR4 ;  /* 0x0000000400027c02 */ /* 0x000fce0008000f00 */
.L_x_163:
[----:B-1----:R1:W2:Y:S02]  /*9450*/  SYNCS.PHASECHK.TRANS64.TRYWAIT P0, [R2+URZ+0xb0], R5 ;  /* 0x0000b005020075a7 */ /* 0x0022a400080011ff */
[----:B--2---:R-:W-:Y:S05]  /*9460*/  @!P0 NANOSLEEP.SYNCS 0x989680 ;  /* 0x009896800000895d */ /* 0x004fea0003900000 */
[----:B------:R-:W2:Y:S02]  /*9470*/  @!P0 SYNCS.PHASECHK.TRANS64 P0, [R2+URZ+0xb0], R5 ;  /* 0x0000b005020085a7 */ /* 0x000ea400080010ff */
[----:B--2---:R-:W-:Y:S05]  /*9480*/  @!P0 BRA `(.L_x_163) ;  /* 0xfffffffc00f08947 */ /* 0x004fea000383ffff */
[----:B------:R-:W-:Y:S05]  /*9490*/  BRA `(.L_x_164) ;  /* 0xffffff9800f47947 */ /* 0x000fea000383ffff */
.L_x_51:
[----:B-1----:R1:W2:Y:S02]  /*94a0*/  SYNCS.PHASECHK.TRANS64.TRYWAIT P1, [R2+URZ+0xa0], R4 ;  /* 0x0000a004020075a7 */ /* 0x0022a400080211ff */
[----:B--2---:R-:W-:Y:S05]  /*94b0*/  @!P1 NANOSLEEP.SYNCS 0x989680 ;  /* 0x009896800000995d */ /* 0x004fea0003900000 */
[----:B------:R-:W2:Y:S02]  /*94c0*/  @!P1 SYNCS.PHASECHK.TRANS64 P1, [R2+URZ+0xa0], R4 ;  /* 0x0000a004020095a7 */ /* 0x000ea400080210ff */
[----:B--2---:R-:W-:Y:S05]  /*94d0*/  @!P1 BRA `(.L_x_51) ;  /* 0xfffffffc00f09947 */ /* 0x004fea000383ffff */
[----:B------:R-:W-:Y:S05]  /*94e0*/  BRA `(.L_x_165) ;  /* 0xffffff9c00247947 */ /* 0x000fea000383ffff */
.L_x_54:
[----:B------:R-:W-:-:S07]  /*94f0*/  MOV R0, UR4 ;  /* 0x0000000400007c02 */ /* 0x000fce0008000f00 */
.L_x_166:
[----:B-1----:R1:W2:Y:S02]  /*9500*/  SYNCS.PHASECHK.TRANS64.TRYWAIT P0, [R0+URZ+0xb0], R2 ;  /* 0x0000b002000075a7 */ /* 0x0022a400080011ff */
[----:B--2---:R-:W-:Y:S05]  /*9510*/  @!P0 NANOSLEEP.SYNCS 0x989680 ;  /* 0x009896800000895d */ /* 0x004fea0003900000 */
[----:B------:R-:W2:Y:S02]  /*9520*/  @!P0 SYNCS.PHASECHK.TRANS64 P0, [R0+URZ+0xb0], R2 ;  /* 0x0000b002000085a7 */ /* 0x000ea400080010ff */
[----:B--2---:R-:W-:Y:S05]  /*9530*/  @!P0 BRA `(.L_x_166) ;  /* 0xfffffffc00f08947 */ /* 0x004fea000383ffff */
[----:B------:R-:W-:Y:S05]  /*9540*/  BRA `(.L_x_53) ;  /* 0xffffff9c00787947 */ /* 0x000fea000383ffff */
.L_x_63:
[----:B-1----:R-:W-:-:S04]  /*9550*/  MOV R5, UR5 ;  /* 0x0000000500057c02 */ /* 0x002fc80008000f00 */
[----:B------:R1:W2:Y:S03]  /*9560*/  SYNCS.PHASECHK.TRANS64.TRYWAIT P0, [R5+URZ+0x8], R6 ;  /* 0x00000806050075a7 */ /* 0x0002a600080011ff */
[----:B--2---:R-:W-:Y:S05]  /*9570*/  @!P0 NANOSLEEP.SYNCS 0x989680 ;  /* 0x009896800000895d */ /* 0x004fea0003900000 */
[----:B------:R-:W2:Y:S02]  /*9580*/  @!P0 SYNCS.PHASECHK.TRANS64 P0, [R5+URZ+0x8], R6 ;  /* 0x00000806050085a7 */ /* 0x000ea400080010ff */
[----:B--2---:R-:W-:Y:S05]  /*9590*/  @!P0 BRA `(.L_x_63) ;  /* 0xfffffffc00ec8947 */ /* 0x004fea000383ffff */
[----:B------:R-:W-:Y:S05]  /*95a0*/  BRA `(.L_x_62) ;  /* 0xffffffa0002c7947 */ /* 0x000fea000383ffff */
.L_x_65:
[----:B------:R-:W-:Y:S01]  /*95b0*/  BSSY B0, `(.L_x_167) ;  /* 0x0000006000007945 */ /* 0x000fe20003800000 */
[----:B------:R-:W-:-:S07]  /*95c0*/  MOV R15, 0xffffffff ;  /* 0xffffffff000f7802 */ /* 0x000fce0000000f00 */
[----:B-1---5:R-:W-:Y:S05]  /*95d0*/  WARPSYNC.COLLECTIVE R15, `(.L_x_168) ;  /* 0x000000000f0c7348 */ /* 0x022fea0003c00000 */
[----:B------:R-:W-:Y:S02]  /*95e0*/  ELECT P6, UR79, PT ;  /* 0x00000000004f782f */ /* 0x000fe400038c0000 */
[----:B------:R-:W-:Y:S01]  /*95f0*/  MOV R14, UR79 ;  /* 0x0000004f000e7c02 */ /* 0x000fe20008000f00 */
[----:B-1---5:R-:W-:Y:S10]  /*9600*/  ENDCOLLECTIVE ;  /* 0x000000000000791b */ /* 0x022ff40003800000 */
.L_x_168:
[----:B------:R-:W-:Y:S05]  /*9610*/  BSYNC B0 ;  /* 0x0000000000007941 */ /* 0x000fea0003800000 */
.L_x_167:
[----:B------:R-:W-:Y:S05]  /*9620*/  BRA `(.L_x_169) ;  /* 0xffffffa0005c7947 */ /* 0x000fea000383ffff */
.L_x_67:
[----:B-1----:R-:W-:-:S04]  /*9630*/  MOV R0, UR5 ;  /* 0x0000000500007c02 */ /* 0x002fc80008000f00 */
[----:B------:R1:W2:Y:S03]  /*9640*/  SYNCS.PHASECHK.TRANS64.TRYWAIT P0, [R0+URZ+0x8], R4 ;  /* 0x00000804000075a7 */ /* 0x0002a600080011ff */
[----:B--2---:R-:W-:Y:S05]  /*9650*/  @!P0 NANOSLEEP.SYNCS 0x989680 ;  /* 0x009896800000895d */ /* 0x004fea0003900000 */
[----:B------:R-:W2:Y:S02]  /*9660*/  @!P0 SYNCS.PHASECHK.TRANS64 P0, [R0+URZ+0x8], R4 ;  /* 0x00000804000085a7 */ /* 0x000ea400080010ff */
[----:B--2---:R-:W-:Y:S05]  /*9670*/  @!P0 BRA `(.L_x_67) ;  /* 0xfffffffc00ec8947 */ /* 0x004fea000383ffff */
[----:B------:R-:W-:Y:S05]  /*9680*/  BRA `(.L_x_66) ;  /* 0xffffffa000607947 */ /* 0x000fea000383ffff */
.L_x_68:
[----:B-1----:R1:W2:Y:S02]  /*9690*/  SYNCS.PHASECHK.TRANS64.TRYWAIT P0, [R0+URZ+0xa0], R4 ;  /* 0x0000a004000075a7 */ /* 0x0022a400080011ff */
[----:B--2---:R-:W-:Y:S05]  /*96a0*/  @!P0 NANOSLEEP.SYNCS 0x989680 ;  /* 0x009896800000895d */ /* 0x004fea0003900000 */
[----:B------:R-:W2:Y:S02]  /*96b0*/  @!P0 SYNCS.PHASECHK.TRANS64 P0, [R0+URZ+0xa0], R4 ;  /* 0x0000a004000085a7 */ /* 0x000ea400080010ff */
[----:B--2---:R-:W-:Y:S05]  /*96c0*/  @!P0 BRA `(.L_x_68) ;  /* 0xfffffffc00f08947 */ /* 0x004fea000383ffff */
[----:B------:R-:W-:Y:S05]  /*96d0*/  BRA `(.L_x_170) ;  /* 0xffffffa400487947 */ /* 0x000fea000383ffff */
.L_x_70:
[----:B------:R-:W-:-:S07]  /*96e0*/  MOV R0, UR31 ;  /* 0x0000001f00007c02 */ /* 0x000fce0008000f00 */
.L_x_171:
[----:B-1----:R1:W2:Y:S02]  /*96f0*/  SYNCS.PHASECHK.TRANS64.TRYWAIT P0, [R0+URZ+0xe0], R4 ;  /* 0x0000e004000075a7 */ /* 0x0022a400080011ff */
[----:B--2---:R-:W-:Y:S05]  /*9700*/  @!P0 NANOSLEEP.SYNCS 0x989680 ;  /* 0x009896800000895d */ /* 0x004fea0003900000 */
[----:B------:R-:W2:Y:S02]  /*9710*/  @!P0 SYNCS.PHASECHK.TRANS64 P0, [R0+URZ+0xe0], R4 ;  /* 0x0000e004000085a7 */ /* 0x000ea400080010ff */
[----:B--2---:R-:W-:Y:S05]  /*9720*/  @!P0 BRA `(.L_x_171) ;  /* 0xfffffffc00f08947 */ /* 0x004fea000383ffff */
[----:B------:R-:W-:Y:S05]  /*9730*/  BRA `(.L_x_172) ;  /* 0xffffffa400947947 */ /* 0x000fea000383ffff */
.L_x_73:
[----:B------:R-:W-:Y:S07]  /*9740*/  MOV R0, UR5 ;  /* 0x0000000500007c02 */ /* 0x000fee0008000f00 */
.L_x_173:
[----:B-1----:R1:W2:Y:S02]  /*9750*/  SYNCS.PHASECHK.TRANS64.TRYWAIT P0, [R0+URZ], R4 ;  /* 0x00000004000075a7 */ /* 0x0022a400080011ff */
[----:B--2---:R-:W-:Y:S05]  /*9760*/  @!P0 NANOSLEEP.SYNCS 0x989680 ;  /* 0x009896800000895d */ /* 0x004fea0003900000 */
[----:B------:R-:W2:Y:S02]  /*9770*/  @!P0 SYNCS.PHASECHK.TRANS64 P0, [R0+URZ], R4 ;  /* 0x00000004000085a7 */ /* 0x000ea400080010ff */
[----:B--2---:R-:W-:Y:S05]  /*9780*/  @!P0 BRA `(.L_x_173) ;  /* 0xfffffffc00f08947 */ /* 0x004fea000383ffff */
[----:B------:R-:W-:Y:S05]  /*9790*/  BRA `(.L_x_72) ;  /* 0xffffffa400a87947 */ /* 0x000fea000383ffff */
.L_x_77:
[----:B-1----:R-:W-:-:S07]  /*97a0*/  MOV R0, UR4 ;  /* 0x0000000400007c02 */ /* 0x002fce0008000f00 */
.L_x_174:
[----:B-1----:R1:W2:Y:S02]  /*97b0*/  SYNCS.PHASECHK.TRANS64.TRYWAIT P0, [R0+URZ], R2 ;  /* 0x00000002000075a7 */ /* 0x0022a400080011ff */
[----:B--2---:R-:W-:Y:S05]  /*97c0*/  @!P0 NANOSLEEP.SYNCS 0x989680 ;  /* 0x009896800000895d */ /* 0x004fea0003900000 */
[----:B------:R-:W2:Y:S02]  /*97d0*/  @!P0 SYNCS.PHASECHK.TRANS64 P0, [R0+URZ], R2 ;  /* 0x00000002000085a7 */ /* 0x000ea400080010ff */
[----:B--2---:R-:W-:Y:S05]  /*97e0*/  @!P0 BRA `(.L_x_174) ;  /* 0xfffffffc00f08947 */ /* 0x004fea000383ffff */
[----:B------:R-:W-:Y:S05]  /*97f0*/  BRA `(.L_x_175) ;  /* 0xffffffa8009c7947 */ /* 0x000fea000383ffff */
.L_x_78:
[----:B------:R-:W-:-:S07]  /*9800*/  MOV R0, UR5 ;  /* 0x0000000500007c02 */ /* 0x000fce0008000f00 */
.L_x_176:
[----:B-1----:R1:W2:Y:S02]  /*9810*/  SYNCS.PHASECHK.TRANS64.TRYWAIT P0, [R0+URZ], R3 ;  /* 0x00000003000075a7 */ /* 0x0022a400080011ff */
[----:B--2---:R-:W-:Y:S05]  /*9820*/  @!P0 NANOSLEEP.SYNCS 0x989680 ;  /* 0x009896800000895d */ /* 0x004fea0003900000 */
[----:B------:R-:W2:Y:S02]  /*9830*/  @!P0 SYNCS.PHASECHK.TRANS64 P0, [R0+URZ], R3 ;  /* 0x00000003000085a7 */ /* 0x000ea400080010ff */
[----:B--2---:R-:W-:Y:S05]  /*9840*/  @!P0 BRA `(.L_x_176) ;  /* 0xfffffffc00f08947 */ /* 0x004fea000383ffff */
[----:B------:R-:W-:Y:S05]  /*9850*/  BRA `(.L_x_177) ;  /* 0xffffffa800a87947 */ /* 0x000fea000383ffff */
.L_x_79:
[----:B------:R-:W-:-:S07]  /*9860*/  MOV R0, UR5 ;  /* 0x0000000500007c02 */ /* 0x000fce0008000f00 */
.L_x_178:
[----:B-1----:R1:W2:Y:S02]  /*9870*/  SYNCS.PHASECHK.TRANS64.TRYWAIT P0, [R0+URZ], R3 ;  /* 0x00000003000075a7 */ /* 0x0022a400080011ff */
[----:B--2---:R-:W-:Y:S05]  /*9880*/  @!P0 NANOSLEEP.SYNCS 0x989680 ;  /* 0x009896800000895d */ /* 0x004fea0003900000 */
[----:B------:R-:W2:Y:S02]  /*9890*/  @!P0 SYNCS.PHASECHK.TRANS64 P0, [R0+URZ], R3 ;  /* 0x00000003000085a7 */ /* 0x000ea400080010ff */
[----:B--2---:R-:W-:Y:S05]  /*98a0*/  @!P0 BRA `(.L_x_178) ;  /* 0xfffffffc00f08947 */ /* 0x004fea000383ffff */
[----:B------:R-:W-:Y:S05]  /*98b0*/  BRA `(.L_x_179) ;  /* 0xffffffa800b47947 */ /* 0x000fea000383ffff */
.L_x_82:
[----:B------:R-:W-:-:S07]  /*98c0*/  MOV R0, UR26 ;  /* 0x0000001a00007c02 */ /* 0x000fce0008000f00 */
.L_x_180:
[----:B-1----:R1:W2:Y:S02]  /*98d0*/  SYNCS.PHASECHK.TRANS64.TRYWAIT P1, [R0+URZ+0x120], R2 ;  /* 0x00012002000075a7 */ /* 0x0022a400080211ff */
[----:B--2---:R-:W-:Y:S05]  /*98e0*/  @!P1 NANOSLEEP.SYNCS 0x989680 ;  /* 0x009896800000995d */ /* 0x004fea0003900000 */
[----:B------:R-:W2:Y:S02]  /*98f0*/  @!P1 SYNCS.PHASECHK.TRANS64 P1, [R0+URZ+0x120], R2 ;  /* 0x00012002000095a7 */ /* 0x000ea400080210ff */
[----:B--2---:R-:W-:Y:S05]  /*9900*/  @!P1 BRA `(.L_x_180) ;  /* 0xfffffffc00f09947 */ /* 0x004fea000383ffff */
[----:B------:R-:W-:Y:S05]  /*9910*/  BRA `(.L_x_181) ;  /* 0xffffffac00007947 */ /* 0x000fea000383ffff */
.L_x_87:
[----:B--2---:R2:W3:Y:S02]  /*9920*/  SYNCS.PHASECHK.TRANS64.TRYWAIT P0, [R12+URZ+0xa0], R0 ;  /* 0x0000a0000c0075a7 */ /* 0x0044e400080011ff */
[----:B---3--:R-:W-:Y:S05]  /*9930*/  @!P0 NANOSLEEP.SYNCS 0x989680 ;  /* 0x009896800000895d */ /* 0x008fea0003900000 */
[----:B------:R-:W3:Y:S02]  /*9940*/  @!P0 SYNCS.PHASECHK.TRANS64 P0, [R12+URZ+0xa0], R0 ;  /* 0x0000a0000c0085a7 */ /* 0x000ee400080010ff */
[----:B---3--:R-:W-:Y:S05]  /*9950*/  @!P0 BRA `(.L_x_87) ;  /* 0xfffffffc00f08947 */ /* 0x008fea000383ffff */
[----:B------:R-:W-:Y:S05]  /*9960*/  BRA `(.L_x_182) ;  /* 0xffffffb000287947 */ /* 0x000fea000383ffff */
.L_x_90:
[----:B-1----:R-:W-:Y:S07]  /*9970*/  MOV R0, UR21 ;  /* 0x0000001500007c02 */ /* 0x002fee0008000f00 */
.L_x_183:
[----:B-1----:R1:W2:Y:S02]  /*9980*/  SYNCS.PHASECHK.TRANS64.TRYWAIT P2, [R0+URZ+0x98], R6 ;  /* 0x00009806000075a7 */ /* 0x0022a400080411ff */
[----:B--2---:R-:W-:Y:S05]  /*9990*/  @!P2 NANOSLEEP.SYNCS 0x989680 ;  /* 0x009896800000a95d */ /* 0x004fea0003900000 */
[----:B------:R-:W2:Y:S02]  /*99a0*/  @!P2 SYNCS.PHASECHK.TRANS64 P2, [R0+URZ+0x98], R6 ;  /* 0x000098060000a5a7 */ /* 0x000ea400080410ff */
[----:B--2---:R-:W-:Y:S05]  /*99b0*/  @!P2 BRA `(.L_x_183) ;  /* 0xfffffffc00f0a947 */ /* 0x004fea000383ffff */
[----:B------:R-:W-:Y:S05]  /*99c0*/  BRA `(.L_x_89) ;  /* 0xffffffb400907947 */ /* 0x000fea000383ffff */
.L_x_93:
[----:B------:R-:W-:Y:S07]  /*99d0*/  MOV R0, UR21 ;  /* 0x0000001500007c02 */ /* 0x000fee0008000f00 */
.L_x_184:
[----:B-1----:R1:W2:Y:S02]  /*99e0*/  SYNCS.PHASECHK.TRANS64.TRYWAIT P0, [R0+URZ+0x70], R9 ;  /* 0x00007009000075a7 */ /* 0x0022a400080011ff */
[----:B--2---:R-:W-:Y:S05]  /*99f0*/  @!P0 NANOSLEEP.SYNCS 0x989680 ;  /* 0x009896800000895d */ /* 0x004fea0003900000 */
[----:B------:R-:W2:Y:S02]  /*9a00*/  @!P0 SYNCS.PHASECHK.TRANS64 P0, [R0+URZ+0x70], R9 ;  /* 0x00007009000085a7 */ /* 0x000ea400080010ff */
[----:B--2---:R-:W-:Y:S05]  /*9a10*/  @!P0 BRA `(.L_x_184) ;  /* 0xfffffffc00f08947 */ /* 0x004fea000383ffff */
[----:B------:R-:W-:Y:S05]  /*9a20*/  BRA `(.L_x_185) ;  /* 0xffffffb400ec7947 */ /* 0x000fea000383ffff */
.L_x_94:
[----:B------:R-:W-:Y:S07]  /*9a30*/  MOV R0, UR21 ;  /* 0x0000001500007c02 */ /* 0x000fee0008000f00 */
.L_x_186:
[----:B-1----:R1:W2:Y:S02]  /*9a40*/  SYNCS.PHASECHK.TRANS64.TRYWAIT P0, [R0+URZ+0x78], R9 ;  /* 0x00007809000075a7 */ /* 0x0022a400080011ff */
[----:B--2---:R-:W-:Y:S05]  /*9a50*/  @!P0 NANOSLEEP.SYNCS 0x989680 ;  /* 0x009896800000895d */ /* 0x004fea0003900000 */
[----:B------:R-:W2:Y:S02]  /*9a60*/  @!P0 SYNCS.PHASECHK.TRANS64 P0, [R0+URZ+0x78], R9 ;  /* 0x00007809000085a7 */ /* 0x000ea400080010ff */
[----:B--2---:R-:W-:Y:S05]  /*9a70*/  @!P0 BRA `(.L_x_186) ;  /* 0xfffffffc00f08947 */ /* 0x004fea000383ffff */
[----:B------:R-:W-:Y:S05]  /*9a80*/  BRA `(.L_x_187) ;  /* 0xffffffb800487947 */ /* 0x000fea000383ffff */
.L_x_95:
[----:B------:R-:W-:Y:S07]  /*9a90*/  MOV R0, UR21 ;  /* 0x0000001500007c02 */ /* 0x000fee0008000f00 */
.L_x_188:
[----:B-1----:R1:W2:Y:S02]  /*9aa0*/  SYNCS.PHASECHK.TRANS64.TRYWAIT P0, [R0+URZ+0x80], R9 ;  /* 0x00008009000075a7 */ /* 0x0022a400080011ff */
[----:B--2---:R-:W-:Y:S05]  /*9ab0*/  @!P0 NANOSLEEP.SYNCS 0x989680 ;  /* 0x009896800000895d */ /* 0x004fea0003900000 */
[----:B------:R-:W2:Y:S02]  /*9ac0*/  @!P0 SYNCS.PHASECHK.TRANS64 P0, [R0+URZ+0x80], R9 ;  /* 0x00008009000085a7 */ /* 0x000ea400080010ff */
[----:B--2---:R-:W-:Y:S05]  /*9ad0*/  @!P0 BRA `(.L_x_188) ;  /* 0xfffffffc00f08947 */ /* 0x004fea000383ffff */
[----:B------:R-:W-:Y:S05]  /*9ae0*/  BRA `(.L_x_189) ;  /* 0xffffffb800a47947 */ /* 0x000fea000383ffff */
.L_x_96:
[----:B------:R-:W-:Y:S07]  /*9af0*/  MOV R0, UR21 ;  /* 0x0000001500007c02 */ /* 0x000fee0008000f00 */
.L_x_190:
[----:B-1----:R1:W2:Y:S02]  /*9b00*/  SYNCS.PHASECHK.TRANS64.TRYWAIT P0, [R0+URZ+0x88], R9 ;  /* 0x00008809000075a7 */ /* 0x0022a400080011ff */
[----:B--2---:R-:W-:Y:S05]  /*9b10*/  @!P0 NANOSLEEP.SYNCS 0x989680 ;  /* 0x009896800000895d */ /* 0x004fea0003900000 */
[----:B------:R-:W2:Y:S02]  /*9b20*/  @!P0 SYNCS.PHASECHK.TRANS64 P0, [R0+URZ+0x88], R9 ;  /* 0x00008809000085a7 */ /* 0x000ea400080010ff */
[----:B--2---:R-:W-:Y:S05]  /*9b30*/  @!P0 BRA `(.L_x_190) ;  /* 0xfffffffc00f08947 */ /* 0x004fea000383ffff */
[----:B------:R-:W-:Y:S05]  /*9b40*/  BRA `(.L_x_191) ;  /* 0xffffffbc00007947 */ /* 0x000fea000383ffff */
.L_x_98:
[----:B------:R-:W-:-:S07]  /*9b50*/  MOV R0, UR21 ;  /* 0x0000001500007c02 */ /* 0x000fce0008000f00 */
.L_x_192:
[----:B-1----:R1:W3:Y:S02]  /*9b60*/  SYNCS.PHASECHK.TRANS64.TRYWAIT P0, [R0+URZ+0x70], R2 ;  /* 0x00007002000075a7 */ /* 0x0022e400080011ff */
[----:B---3--:R-:W-:Y:S05]  /*9b70*/  @!P0 NANOSLEEP.SYNCS 0x989680 ;  /* 0x009896800000895d */ /* 0x008fea0003900000 */
[----:B------:R-:W3:Y:S02]  /*9b80*/  @!P0 SYNCS.PHASECHK.TRANS64 P0, [R0+URZ+0x70], R2 ;  /* 0x00007002000085a7 */ /* 0x000ee400080010ff */
[----:B---3--:R-:W-:Y:S05]  /*9b90*/  @!P0 BRA `(.L_x_192) ;  /* 0xfffffffc00f08947 */ /* 0x008fea000383ffff */
[----:B------:R-:W-:Y:S05]  /*9ba0*/  BRA `(.L_x_193) ;  /* 0xffffffbc008c7947 */ /* 0x000fea000383ffff */
.L_x_99:
[----:B-1----:R-:W-:-:S07]  /*9bb0*/  MOV R0, UR21 ;  /* 0x0000001500007c02 */ /* 0x002fce0008000f00 */
.L_x_194:
[----:B-1----:R1:W3:Y:S02]  /*9bc0*/  SYNCS.PHASECHK.TRANS64.TRYWAIT P0, [R0+URZ+0x78], R2 ;  /* 0x00007802000075a7 */ /* 0x0022e400080011ff */
[----:B---3--:R-:W-:Y:S05]  /*9bd0*/  @!P0 NANOSLEEP.SYNCS 0x989680 ;  /* 0x009896800000895d */ /* 0x008fea0003900000 */
[----:B------:R-:W3:Y:S02]  /*9be0*/  @!P0 SYNCS.PHASECHK.TRANS64 P0, [R0+URZ+0x78], R2 ;  /* 0x00007802000085a7 */ /* 0x000ee400080010ff */
[----:B---3--:R-:W-:Y:S05]  /*9bf0*/  @!P0 BRA `(.L_x_194) ;  /* 0xfffffffc00f08947 */ /* 0x008fea000383ffff */
[----:B------:R-:W-:Y:S05]  /*9c00*/  BRA `(.L_x_195) ;  /* 0xffffffbc007c7947 */ /* 0x000fea000383ffff */
.L_x_100:
[----:B-1----:R-:W-:-:S07]  /*9c10*/  MOV R0, UR21 ;  /* 0x0000001500007c02 */ /* 0x002fce0008000f00 */
.L_x_196:
[----:B-1----:R1:W3:Y:S02]  /*9c20*/  SYNCS.PHASECHK.TRANS64.TRYWAIT P0, [R0+URZ+0x80], R2 ;  /* 0x00008002000075a7 */ /* 0x0022e400080011ff */
[----:B---3--:R-:W-:Y:S05]  /*9c30*/  @!P0 NANOSLEEP.SYNCS 0x989680 ;  /* 0x009896800000895d */ /* 0x008fea0003900000 */
[----:B------:R-:W3:Y:S02]  /*9c40*/  @!P0 SYNCS.PHASECHK.TRANS64 P0, [R0+URZ+0x80], R2 ;  /* 0x00008002000085a7 */ /* 0x000ee400080010ff */
[----:B---3--:R-:W-:Y:S05]  /*9c50*/  @!P0 BRA `(.L_x_196) ;  /* 0xfffffffc00f08947 */ /* 0x008fea000383ffff */
[----:B------:R-:W-:Y:S05]  /*9c60*/  BRA `(.L_x_197) ;  /* 0xffffffbc006c7947 */ /* 0x000fea000383ffff */
.L_x_102:
[----:B--2---:R2:W3:Y:S02]  /*9c70*/  SYNCS.PHASECHK.TRANS64.TRYWAIT P0, [R3+URZ+0xa0], R0 ;  /* 0x0000a000030075a7 */ /* 0x0044e400080011ff */
[----:B---3--:R-:W-:Y:S05]  /*9c80*/  @!P0 NANOSLEEP.SYNCS 0x989680 ;  /* 0x009896800000895d */ /* 0x008fea0003900000 */
[----:B------:R-:W3:Y:S02]  /*9c90*/  @!P0 SYNCS.PHASECHK.TRANS64 P0, [R3+URZ+0xa0], R0 ;  /* 0x0000a000030085a7 */ /* 0x000ee400080010ff */
[----:B---3--:R-:W-:Y:S05]  /*9ca0*/  @!P0 BRA `(.L_x_102) ;  /* 0xfffffffc00f08947 */ /* 0x008fea000383ffff */
[----:B------:R-:W-:Y:S05]  /*9cb0*/  BRA `(.L_x_198) ;  /* 0xffffffc000307947 */ /* 0x000fea000383ffff */
.L_x_113:
[----:B-1----:R-:W-:Y:S04]  /*9cc0*/  MOV R2, UR43 ;  /* 0x0000002b00027c02 */ /* 0x002fe80008000f00 */
[----:B------:R1:W2:Y:S03]  /*9cd0*/  SYNCS.PHASECHK.TRANS64.TRYWAIT P0, [R2+URZ+0x50], R3 ;  /* 0x00005003020075a7 */ /* 0x0002a600080011ff */
[----:B--2---:R-:W-:Y:S05]  /*9ce0*/  @!P0 NANOSLEEP.SYNCS 0x989680 ;  /* 0x009896800000895d */ /* 0x004fea0003900000 */
[----:B------:R-:W2:Y:S02]  /*9cf0*/  @!P0 SYNCS.PHASECHK.TRANS64 P0, [R2+URZ+0x50], R3 ;  /* 0x00005003020085a7 */ /* 0x000ea400080010ff */
[----:B--2---:R-:W-:Y:S05]  /*9d00*/  @!P0 BRA `(.L_x_113) ;  /* 0xfffffffc00ec8947 */ /* 0x004fea000383ffff */
[----:B------:R-:W-:Y:S05]  /*9d10*/  BRA `(.L_x_112) ;  /* 0xffffffcc00807947 */ /* 0x000fea000383ffff */
.L_x_115:
[----:B-1----:R1:W3:Y:S02]  /*9d20*/  SYNCS.PHASECHK.TRANS64.TRYWAIT P1, [R54+URZ+0xc0], R0 ;  /* 0x0000c000360075a7 */ /* 0x0022e400080211ff */
[----:B---3--:R-:W-:Y:S05]  /*9d30*/  @!P1 NANOSLEEP.SYNCS 0x989680 ;  /* 0x009896800000995d */ /* 0x008fea0003900000 */
[----:B------:R-:W3:Y:S02]  /*9d40*/  @!P1 SYNCS.PHASECHK.TRANS64 P1, [R54+URZ+0xc0], R0 ;  /* 0x0000c000360095a7 */ /* 0x000ee400080210ff */
[----:B---3--:R-:W-:Y:S05]  /*9d50*/  @!P1 BRA `(.L_x_115) ;  /* 0xfffffffc00f09947 */ /* 0x008fea000383ffff */
[----:B------:R-:W-:Y:S05]  /*9d60*/  BRA `(.L_x_114) ;  /* 0xffffffcc00a07947 */ /* 0x000fea000383ffff */
.L_x_124:
[----:B--2---:R2:W3:Y:S02]  /*9d70*/  SYNCS.PHASECHK.TRANS64.TRYWAIT P0, [R2+URZ+0x50], R0 ;  /* 0x00005000020075a7 */ /* 0x0044e400080011ff */
[----:B---3--:R-:W-:Y:S05]  /*9d80*/  @!P0 NANOSLEEP.SYNCS 0x989680 ;  /* 0x009896800000895d */ /* 0x008fea0003900000 */
[----:B------:R-:W3:Y:S02]  /*9d90*/  @!P0 SYNCS.PHASECHK.TRANS64 P0, [R2+URZ+0x50], R0 ;  /* 0x00005000020085a7 */ /* 0x000ee400080010ff */
[----:B---3--:R-:W-:Y:S05]  /*9da0*/  @!P0 BRA `(.L_x_124) ;  /* 0xfffffffc00f08947 */ /* 0x008fea000383ffff */
[----:B------:R-:W-:Y:S05]  /*9db0*/  BRA `(.L_x_123) ;  /* 0xffffffd400b07947 */ /* 0x000fea000383ffff */
.L_x_132:
[----:B--2---:R2:W3:Y:S02]  /*9dc0*/  SYNCS.PHASECHK.TRANS64.TRYWAIT P0, [R2+URZ+0x50], R4 ;  /* 0x00005004020075a7 */ /* 0x0044e400080011ff */
[----:B---3--:R-:W-:Y:S05]  /*9dd0*/  @!P0 NANOSLEEP.SYNCS 0x989680 ;  /* 0x009896800000895d */ /* 0x008fea0003900000 */
[----:B------:R-:W3:Y:S02]  /*9de0*/  @!P0 SYNCS.PHASECHK.TRANS64 P0, [R2+URZ+0x50], R4 ;  /* 0x00005004020085a7 */ /* 0x000ee400080010ff */
[----:B---3--:R-:W-:Y:S05]  /*9df0*/  @!P0 BRA `(.L_x_132) ;  /* 0xfffffffc00f08947 */ /* 0x008fea000383ffff */
[----:B------:R-:W-:Y:S05]  /*9e00*/  BRA `(.L_x_131) ;  /* 0xffffffdc00d07947 */ /* 0x000fea000383ffff */
.L_x_140:
[----:B--2---:R2:W3:Y:S02]  /*9e10*/  SYNCS.PHASECHK.TRANS64.TRYWAIT P0, [R3+URZ+0x50], R0 ;  /* 0x00005000030075a7 */ /* 0x0044e400080011ff */
[----:B---3--:R-:W-:Y:S05]  /*9e20*/  @!P0 NANOSLEEP.SYNCS 0x989680 ;  /* 0x009896800000895d */ /* 0x008fea0003900000 */
[----:B------:R-:W3:Y:S02]  /*9e30*/  @!P0 SYNCS.PHASECHK.TRANS64 P0, [R3+URZ+0x50], R0 ;  /* 0x00005000030085a7 */ /* 0x000ee400080010ff */
[----:B---3--:R-:W-:Y:S05]  /*9e40*/  @!P0 BRA `(.L_x_140) ;  /* 0xfffffffc00f08947 */ /* 0x008fea000383ffff */
[----:B------:R-:W-:Y:S05]  /*9e50*/  BRA `(.L_x_139) ;  /* 0xffffffe400f07947 */ /* 0x000fea000383ffff */
        .weak           $__internal_0_$__cuda_sm10x_tcgen05_guardrail_trap_col_being_dealloced_not_returned_by_alloc
        .type           $__internal_0_$__cuda_sm10x_tcgen05_guardrail_trap_col_being_dealloced_not_returned_by_alloc,@function
        .size           $__internal_0_$__cuda_sm10x_tcgen05_guardrail_trap_col_being_dealloced_not_returned_by_alloc,($__internal_1_$__cuda_sm10x_tcgen05_guardrail_trap_phase_invalid_during_alloc - $__internal_0_$__cuda_sm10x_tcgen05_guardrail_trap_col_being_dealloced_not_returned_by_alloc)
$__internal_0_$__cuda_sm10x_tcgen05_guardrail_trap_col_being_dealloced_not_returned_by_alloc:
[----:B------:R-:W-:Y:S05]  /*9e60*/  BPT.TRAP 0x1 ;  /* 0x000000040000795c */ /* 0x000fea0000300000 */
[----:B------:R-:W-:-:S04]  /*9e70*/  HFMA2 R3, -RZ, RZ, 0, 0 ;  /* 0x00000000ff037431 */ /* 0x000fc800000001ff */
[----:B------:R-:W-:Y:S05]  /*9e80*/  RET.REL.NODEC R2 `(_ZN7cutlass13device_kernelINS_4gemm6kernel13GemmUniversalIN4cute5tupleIJiiiiEEENS1_10collective13CollectiveMmaINS1_35MainloopSm100TmaUmmaWarpSpecializedILi5ELi2ELi4ENS5_IJNS4_1CILi4EEESB_NSA_ILi1EEEEEEEENS5_IJNSA_ILi128EEESF_NSA_ILi64EEEEEENS_6half_tENS5_IJSC_llEEESI_NS5_IJlSC_lEEENS4_8TiledMMAINS4_8MMA_AtomIJNS4_26SM100_MMA_F16BF16_2x1SM_SSISI_SI_fLi128ELi128ELNS4_4UMMA5MajorE1ELSP_0ELNSO_7ScaleInE0ELSQ_0EEEEEENS4_6LayoutINS5_IJSC_SC_SC_EEENS5_IJNSA_ILi0EEESV_SV_EEEEENS5_IJNS4_10UnderscoreESY_SY_EEEEENS4_28SM100_TMA_2SM_LOAD_MULTICASTENS4_14ComposedLayoutINS4_7SwizzleILi3ELi4ELi3EEENS4_18smem_ptr_flag_bitsILi16EEENST_INS5_IJSG_NSA_ILi8EEEEEENS5_IJSC_SG_EEEEEEEvNS4_8identityES11_NS12_IS14_S16_NST_INS5_IJS17_SG_EEENS5_IJSG_SC_EEEEEEEvS1C_EENS_8epilogue10collective18CollectiveEpilogueINS1I_23Sm100TmaWarpSpecializedILi4ELi2ELi16ELb1ELb0EEEJNS5_IJSG_SF_SG_EEENS5_IJNST_ISG_SC_EENST_INS5_IJNSA_ILi16EEENSA_ILi2EEEEEES19_EEEEESI_SK_SI_SK_NS1I_6fusion15FusionCallbacksIS1M_NS1U_17LinearCombinationISI_fSI_fLNS_15FloatRoundStyleE2EEES1N_S1T_JEEENS4_5SM1004TMEM4LOAD26SM100_TMEM_LOAD_32dp32b16xENS4_13SM90_TMA_LOADENS12_INS13_ILi1ELi4ELi3EEES16_NST_INS5_IJS17_S1P_EEENS5_IJS1P_SC_EEEEEEENS4_39AutoVectorizingCopyWithAssumedAlignmentILi128EEENS4_14SM90_TMA_STOREES29_S2B_S2B_EEEvvEEEEvNT_6ParamsE) ;  /* 0xffffff60025c7950 */ /* 0x000fea0003c3ffff */
        .weak           $__internal_1_$__cuda_sm10x_tcgen05_guardrail_trap_phase_invalid_during_alloc
        .type           $__internal_1_$__cuda_sm10x_tcgen05_guardrail_trap_phase_invalid_during_alloc,@function
        .size           $__internal_1_$__cuda_sm10x_tcgen05_guardrail_trap_phase_invalid_during_alloc,($__internal_2_$__cuda_sm10x_tcgen05_guardrail_trap_unallocated_columns_being_dealloced - $__internal_1_$__cuda_sm10x_tcgen05_guardrail_trap_phase_invalid_during_alloc)
$__internal_1_$__cuda_sm10x_tcgen05_guardrail_trap_phase_invalid_during_alloc:
[----:B------:R-:W-:Y:S05]  /*9e90*/  BPT.TRAP 0x1 ;  /* 0x000000040000795c */ /* 0x000fea0000300000 */
[----:B------:R-:W-:-:S04]  /*9ea0*/  MOV R5, 0x0 ;  /* 0x0000000000057802 */ /* 0x000fc80000000f00 */
[----:B------:R-:W-:Y:S05]  /*9eb0*/  RET.REL.NODEC R4 `(_ZN7cutlass13device_kernelINS_4gemm6kernel13GemmUniversalIN4cute5tupleIJiiiiEEENS1_10collective13CollectiveMmaINS1_35MainloopSm100TmaUmmaWarpSpecializedILi5ELi2ELi4ENS5_IJNS4_1CILi4EEESB_NSA_ILi1EEEEEEEENS5_IJNSA_ILi128EEESF_NSA_ILi64EEEEEENS_6half_tENS5_IJSC_llEEESI_NS5_IJlSC_lEEENS4_8TiledMMAINS4_8MMA_AtomIJNS4_26SM100_MMA_F16BF16_2x1SM_SSISI_SI_fLi128ELi128ELNS4_4UMMA5MajorE1ELSP_0ELNSO_7ScaleInE0ELSQ_0EEEEEENS4_6LayoutINS5_IJSC_SC_SC_EEENS5_IJNSA_ILi0EEESV_SV_EEEEENS5_IJNS4_10UnderscoreESY_SY_EEEEENS4_28SM100_TMA_2SM_LOAD_MULTICASTENS4_14ComposedLayoutINS4_7SwizzleILi3ELi4ELi3EEENS4_18smem_ptr_flag_bitsILi16EEENST_INS5_IJSG_NSA_ILi8EEEEEENS5_IJSC_SG_EEEEEEEvNS4_8identityES11_NS12_IS14_S16_NST_INS5_IJS17_SG_EEENS5_IJSG_SC_EEEEEEEvS1C_EENS_8epilogue10collective18CollectiveEpilogueINS1I_23Sm100TmaWarpSpecializedILi4ELi2ELi16ELb1ELb0EEEJNS5_IJSG_SF_SG_EEENS5_IJNST_ISG_SC_EENST_INS5_IJNSA_ILi16EEENSA_ILi2EEEEEES19_EEEEESI_SK_SI_SK_NS1I_6fusion15FusionCallbacksIS1M_NS1U_17LinearCombinationISI_fSI_fLNS_15FloatRoundStyleE2EEES1N_S1T_JEEENS4_5SM1004TMEM4LOAD26SM100_TMEM_LOAD_32dp32b16xENS4_13SM90_TMA_LOADENS12_INS13_ILi1ELi4ELi3EEES16_NST_INS5_IJS17_S1P_EEENS5_IJS1P_SC_EEEEEEENS4_39AutoVectorizingCopyWithAssumedAlignmentILi128EEENS4_14SM90_TMA_STOREES29_S2B_S2B_EEEvvEEEEvNT_6ParamsE) ;  /* 0xffffff6004507950 */ /* 0x000fea0003c3ffff */
        .weak           $__internal_2_$__cuda_sm10x_tcgen05_guardrail_trap_unallocated_columns_being_dealloced
        .type           $__internal_2_$__cuda_sm10x_tcgen05_guardrail_trap_unallocated_columns_being_dealloced,@function
        .size           $__internal_2_$__cuda_sm10x_tcgen05_guardrail_trap_unallocated_columns_being_dealloced,(.L_x_200 - $__internal_2_$__cuda_sm10x_tcgen05_guardrail_trap_unallocated_columns_being_dealloced)
$__internal_2_$__cuda_sm10x_tcgen05_guardrail_trap_unallocated_columns_being_dealloced:
[----:B------:R-:W-:Y:S05]  /*9ec0*/  BPT.TRAP 0x1 ;  /* 0x000000040000795c */ /* 0x000fea0000300000 */
[----:B------:R-:W-:-:S04]  /*9ed0*/  HFMA2 R3, -RZ, RZ, 0, 0 ;  /* 0x00000000ff037431 */ /* 0x000fc800000001ff */
[----:B------:R-:W-:Y:S05]  /*9ee0*/  RET.REL.NODEC R2 `(_ZN7cutlass13device_kernelINS_4gemm6kernel13GemmUniversalIN4cute5tupleIJiiiiEEENS1_10collective13CollectiveMmaINS1_35MainloopSm100TmaUmmaWarpSpecializedILi5ELi2ELi4ENS5_IJNS4_1CILi4EEESB_NSA_ILi1EEEEEEEENS5_IJNSA_ILi128EEESF_NSA_ILi64EEEEEENS_6half_tENS5_IJSC_llEEESI_NS5_IJlSC_lEEENS4_8TiledMMAINS4_8MMA_AtomIJNS4_26SM100_MMA_F16BF16_2x1SM_SSISI_SI_fLi128ELi128ELNS4_4UMMA5MajorE1ELSP_0ELNSO_7ScaleInE0ELSQ_0EEEEEENS4_6LayoutINS5_IJSC_SC_SC_EEENS5_IJNSA_ILi0EEESV_SV_EEEEENS5_IJNS4_10UnderscoreESY_SY_EEEEENS4_28SM100_TMA_2SM_LOAD_MULTICASTENS4_14ComposedLayoutINS4_7SwizzleILi3ELi4ELi3EEENS4_18smem_ptr_flag_bitsILi16EEENST_INS5_IJSG_NSA_ILi8EEEEEENS5_IJSC_SG_EEEEEEEvNS4_8identityES11_NS12_IS14_S16_NST_INS5_IJS17_SG_EEENS5_IJSG_SC_EEEEEEEvS1C_EENS_8epilogue10collective18CollectiveEpilogueINS1I_23Sm100TmaWarpSpecializedILi4ELi2ELi16ELb1ELb0EEEJNS5_IJSG_SF_SG_EEENS5_IJNST_ISG_SC_EENST_INS5_IJNSA_ILi16EEENSA_ILi2EEEEEES19_EEEEESI_SK_SI_SK_NS1I_6fusion15FusionCallbacksIS1M_NS1U_17LinearCombinationISI_fSI_fLNS_15FloatRoundStyleE2EEES1N_S1T_JEEENS4_5SM1004TMEM4LOAD26SM100_TMEM_LOAD_32dp32b16xENS4_13SM90_TMA_LOADENS12_INS13_ILi1ELi4ELi3EEES16_NST_INS5_IJS17_S1P_EEENS5_IJS1P_SC_EEEEEEENS4_39AutoVectorizingCopyWithAssumedAlignmentILi128EEENS4_14SM90_TMA_STOREES29_S2B_S2B_EEEvvEEEEvNT_6ParamsE) ;  /* 0xffffff6002447950 */ /* 0x000fea0003c3ffff */
.L_x_199:
[----:B------:R-:W-:-:S00]  /*9ef0*/  BRA `(.L_x_199) ;  /* 0xfffffffc00fc7947 */ /* 0x000fc0000383ffff */
[----:B------:R-:W-:-:S00]  /*9f00*/  NOP ;  /* 0x0000000000007918 */ /* 0x000fc00000000000 */
[----:B------:R-:W-:-:S00]  /*9f10*/  NOP ;  /* 0x0000000000007918 */ /* 0x000fc00000000000 */
[----:B------:R-:W-:-:S00]  /*9f20*/  NOP ;  /* 0x0000000000007918 */ /* 0x000fc00000000000 */
[----:B------:R-:W-:-:S00]  /*9f30*/  NOP ;  /* 0x0000000000007918 */ /* 0x000fc00000000000 */
[----:B------:R-:W-:-:S00]  /*9f40*/  NOP ;  /* 0x0000000000007918 */ /* 0x000fc00000000000 */
[----:B------:R-:W-:-:S00]  /*9f50*/  NOP ;  /* 0x0000000000007918 */ /* 0x000fc00000000000 */
[----:B------:R-:W-:-:S00]  /*9f60*/  NOP ;  /* 0x0000000000007918 */ /* 0x000fc00000000000 */
[----:B------:R-:W-:-:S00]  /*9f70*/  NOP ;  /* 0x0000000000007918 */ /* 0x000fc00000000000 */
.L_x_200:


//--------------------- .nv.global.init           --------------------------
	.section	.nv.global.init,"aw",@progbits
.nv.global.init:
	.type		$str$27,@object
	.size		$str$27,($str$28 - $str$27)
$str$27:
        /*0000*/ 	.byte	0x28, 0x61, 0x64, 0x64, 0x72, 0x65, 0x73, 0x73, 0x20, 0x26, 0x20, 0x6d, 0x61, 0x73, 0x6b, 0x29
        /*0010*/ 	.byte	0x20, 0x3d, 0x3d, 0x20, 0x30, 0x00
	.type		$str$28,@object
	.size		$str$28,($str$26 - $str$28)
$str$28:
        /*0016*/ 	.byte	0x2f, 0x74, 0x6d, 0x70, 0x2f, 0x63, 0x75, 0x74, 0x6c, 0x61, 0x73, 0x73, 0x5f, 0x73, 0x77, 0x65
        /*0026*/ 	.byte	0x65, 0x70, 0x5f, 0x73, 0x72, 0x63, 0x2f, 0x69, 0x6e, 0x63, 0x6c, 0x75, 0x64, 0x65, 0x2f, 0x63
        /*0036*/ 	.byte	0x75, 0x74, 0x65, 0x2f, 0x70, 0x6f, 0x69, 0x6e, 0x74, 0x65, 0x72, 0x5f, 0x66, 0x6c, 0x61, 0x67
        /*0046*/ 	.byte	0x67, 0x65, 0x64, 0x2e, 0x68, 0x70, 0x70, 0x00
	.type		$str$26,@object
	.size		$str$26,($str$25 - $str$26)
$str$26:
        /*004e*/ 	.byte	0x2f, 0x74, 0x6d, 0x70, 0x2f, 0x63, 0x75, 0x74, 0x6c, 0x61, 0x73, 0x73, 0x5f, 0x73, 0x77, 0x65
        /*005e*/ 	.byte	0x65, 0x70, 0x5f, 0x73, 0x72, 0x63, 0x2f, 0x69, 0x6e, 0x63, 0x6c, 0x75, 0x64, 0x65, 0x2f, 0x63
        /*006e*/ 	.byte	0x75, 0x74, 0x65, 0x2f, 0x61, 0x74, 0x6f, 0x6d, 0x2f, 0x63, 0x6f, 0x70, 0x79, 0x5f, 0x74, 0x72
        /*007e*/ 	.byte	0x61, 0x69, 0x74, 0x73, 0x5f, 0x73, 0x6d, 0x31, 0x30, 0x30, 0x2e, 0x68, 0x70, 0x70, 0x00
	.type		$str$25,@object
	.size		$str$25,(__unnamed_1 - $str$25)
$str$25:
        /*008d*/ 	.byte	0x28, 0x28, 0x75, 0x69, 0x6e, 0x74, 0x33, 0x32, 0x5f, 0x74, 0x28, 0x74, 0x68, 0x72, 0x65, 0x61
        /*009d*/ 	.byte	0x64, 0x49, 0x64, 0x78, 0x2e, 0x78, 0x29, 0x20, 0x2f, 0x20, 0x33, 0x32, 0x29, 0x20, 0x25, 0x20
        /*00ad*/ 	.byte	0x34, 0x29, 0x20, 0x3d, 0x3d, 0x20, 0x28, 0x28, 0x28, 0x74, 0x6d, 0x65, 0x6d, 0x5f, 0x61, 0x64
        /*00bd*/ 	.byte	0x64, 0x72, 0x20, 0x3e, 0x3e, 0x20, 0x31, 0x36, 0x29, 0x20, 0x2f, 0x20, 0x33, 0x32, 0x29, 0x20
        /*00cd*/ 	.byte	0x25, 0x20, 0x34, 0x29, 0x00
	.type		__unnamed_1,@object
	.size		__unnamed_1,(__unnamed_2 - __unnamed_1)
__unnamed_1:
        /*00d2*/ 	.byte	0x61, 0x75, 0x74, 0x6f, 0x20, 0x63, 0x75, 0x74, 0x65, 0x3a, 0x3a, 0x61, 0x73, 0x5f, 0x70, 0x6f
        /* <DEDUP_REMOVED lines=24> */
        /*0262*/ 	.byte	0x34, 0x38, 0x3e, 0x3e, 0x3e, 0x3e, 0x5d, 0x00
	.type		__unnamed_2,@object
	.size		__unnamed_2,(.L_2 - __unnamed_2)
__unnamed_2:
        /* <DEDUP_REMOVED lines=40> */
        /*04ea*/ 	.byte	0x3a, 0x3a, 0x43, 0x3c, 0x30, 0x3e, 0x3e, 0x3e, 0x3e, 0x5d, 0x00
.L_2:


//--------------------- .nv.shared._ZN7cutlass13device_kernelINS_4gemm6kernel13GemmUniversalIN4cute5tupleIJiiiiEEENS1_10collective13CollectiveMmaINS1_35MainloopSm100TmaUmmaWarpSpecializedILi5ELi2ELi4ENS5_IJNS4_1CILi4EEESB_NSA_ILi1EEEEEEEENS5_IJNSA_ILi128EEESF_NSA_ILi64EEEEEENS_6half_tENS5_IJSC_llEEESI_NS5_IJlSC_lEEENS4_8TiledMMAINS4_8MMA_AtomIJNS4_26SM100_MMA_F16BF16_2x1SM_SSISI_SI_fLi128ELi128ELNS4_4UMMA5MajorE1ELSP_0ELNSO_7ScaleInE0ELSQ_0EEEEEENS4_6LayoutINS5_IJSC_SC_SC_EEENS5_IJNSA_ILi0EEESV_SV_EEEEENS5_IJNS4_10UnderscoreESY_SY_EEEEENS4_28SM100_TMA_2SM_LOAD_MULTICASTENS4_14ComposedLayoutINS4_7SwizzleILi3ELi4ELi3EEENS4_18smem_ptr_flag_bitsILi16EEENST_INS5_IJSG_NSA_ILi8EEEEEENS5_IJSC_SG_EEEEEEEvNS4_8identityES11_NS12_IS14_S16_NST_INS5_IJS17_SG_EEENS5_IJSG_SC_EEEEEEEvS1C_EENS_8epilogue10collective18CollectiveEpilogueINS1I_23Sm100TmaWarpSpecializedILi4ELi2ELi16ELb1ELb0EEEJNS5_IJSG_SF_SG_EEENS5_IJNST_ISG_SC_EENST_INS5_IJNSA_ILi16EEENSA_ILi2EEEEEES19_EEEEESI_SK_SI_SK_NS1I_6fusion15FusionCallbacksIS1M_NS1U_17LinearCombinationISI_fSI_fLNS_15FloatRoundStyleE2EEES1N_S1T_JEEENS4_5SM1004TMEM4LOAD26SM100_TMEM_LOAD_32dp32b16xENS4_13SM90_TMA_LOADENS12_INS13_ILi1ELi4ELi3EEES16_NST_INS5_IJS17_S1P_EEENS5_IJS1P_SC_EEEEEEENS4_39AutoVectorizingCopyWithAssumedAlignmentILi128EEENS4_14SM90_TMA_STOREES29_S2B_S2B_EEEvvEEEEvNT_6ParamsE --------------------------
	.section	.nv.shared._ZN7cutlass13device_kernelINS_4gemm6kernel13GemmUniversalIN4cute5tupleIJiiiiEEENS1_10collective13CollectiveMmaINS1_35MainloopSm100TmaUmmaWarpSpecializedILi5ELi2ELi4ENS5_IJNS4_1CILi4EEESB_NSA_ILi1EEEEEEEENS5_IJNSA_ILi128EEESF_NSA_ILi64EEEEEENS_6half_tENS5_IJSC_llEEESI_NS5_IJlSC_lEEENS4_8TiledMMAINS4_8MMA_AtomIJNS4_26SM100_MMA_F16BF16_2x1SM_SSISI_SI_fLi128ELi128ELNS4_4UMMA5MajorE1ELSP_0ELNSO_7ScaleInE0ELSQ_0EEEEEENS4_6LayoutINS5_IJSC_SC_SC_EEENS5_IJNSA_ILi0EEESV_SV_EEEEENS5_IJNS4_10UnderscoreESY_SY_EEEEENS4_28SM100_TMA_2SM_LOAD_MULTICASTENS4_14ComposedLayoutINS4_7SwizzleILi3ELi4ELi3EEENS4_18smem_ptr_flag_bitsILi16EEENST_INS5_IJSG_NSA_ILi8EEEEEENS5_IJSC_SG_EEEEEEEvNS4_8identityES11_NS12_IS14_S16_NST_INS5_IJS17_SG_EEENS5_IJSG_SC_EEEEEEEvS1C_EENS_8epilogue10collective18CollectiveEpilogueINS1I_23Sm100TmaWarpSpecializedILi4ELi2ELi16ELb1ELb0EEEJNS5_IJSG_SF_SG_EEENS5_IJNST_ISG_SC_EENST_INS5_IJNSA_ILi16EEENSA_ILi2EEEEEES19_EEEEESI_SK_SI_SK_NS1I_6fusion15FusionCallbacksIS1M_NS1U_17LinearCombinationISI_fSI_fLNS_15FloatRoundStyleE2EEES1N_S1T_JEEENS4_5SM1004TMEM4LOAD26SM100_TMEM_LOAD_32dp32b16xENS4_13SM90_TMA_LOADENS12_INS13_ILi1ELi4ELi3EEES16_NST_INS5_IJS17_S1P_EEENS5_IJS1P_SC_EEEEEEENS4_39AutoVectorizingCopyWithAssumedAlignmentILi128EEENS4_14SM90_TMA_STOREES29_S2B_S2B_EEEvvEEEEvNT_6ParamsE,"aw",@nobits
	.sectionflags	@""
	.align	16
	.zero		1024


//--------------------- .nv.shared.reserved.0     --------------------------
	.section	.nv.shared.reserved.0,"aw",@nobits
	.weak		__nv_reservedSMEM_offset_0_alias
	.size		__nv_reservedSMEM_offset_0_alias, 0, 64
	.other		__nv_reservedSMEM_offset_0_alias,@"STO_CUDA_RESERVED_SHARED STV_DEFAULT"
__nv_reservedSMEM_offset_0_alias:
	.zero		0
.nv.shared.reserved.0:
	.zero		64
	.weak		__nv_reservedSMEM_tcgen05_partition
	.type		__nv_reservedSMEM_tcgen05_partition,@object
	.size		__nv_reservedSMEM_tcgen05_partition,(.L_0 - __nv_reservedSMEM_tcgen05_partition)
__nv_reservedSMEM_tcgen05_partition:
	.zero		32
.L_0:


//--------------------- .nv.global                --------------------------
	.section	.nv.global,"aw",@nobits
.nv.global:
	.type		_ZN40_INTERNAL_0ec80c31_4_k_cu_37a48819_340784cute1_E,@object
	.size		_ZN40_INTERNAL_0ec80c31_4_k_cu_37a48819_340784cute1_E,(_ZN40_INTERNAL_0ec80c31_4_k_cu_37a48819_340784cuda3std3__45__cpo6cbeginE - _ZN40_INTERNAL_0ec80c31_4_k_cu_37a48819_340784cute1_E)
_ZN40_INTERNAL_0ec80c31_4_k_cu_37a48819_340784cute1_E:
	.zero		1
	.type		_ZN40_INTERNAL_0ec80c31_4_k_cu_37a48819_340784cuda3std3__45__cpo6cbeginE,@object
	.size		_ZN40_INTERNAL_0ec80c31_4_k_cu_37a48819_340784cuda3std3__45__cpo6cbeginE,(_ZN40_INTERNAL_0ec80c31_4_k_cu_37a48819_340784cuda3std3__48in_placeE - _ZN40_INTERNAL_0ec80c31_4_k_cu_37a48819_340784cuda3std3__45__cpo6cbeginE)
_ZN40_INTERNAL_0ec80c31_4_k_cu_37a48819_340784cuda3std3__45__cpo6cbeginE:
	.zero		1
	.type		_ZN40_INTERNAL_0ec80c31_4_k_cu_37a48819_340784cuda3std3__48in_placeE,@object
	.size		_ZN40_INTERNAL_0ec80c31_4_k_cu_37a48819_340784cuda3std3__48in_placeE,(_ZN40_INTERNAL_0ec80c31_4_k_cu_37a48819_340784cuda3std6ranges3__45__cpo9iter_moveE - _ZN40_INTERNAL_0ec80c31_4_k_cu_37a48819_340784cuda3std3__48in_placeE)
_ZN40_INTERNAL_0ec80c31_4_k_cu_37a48819_340784cuda3std3__48in_placeE:
	.zero		1
	.type		_ZN40_INTERNAL_0ec80c31_4_k_cu_37a48819_340784cuda3std6ranges3__45__cpo9iter_moveE,@object
	.size		_ZN40_INTERNAL_0ec80c31_4_k_cu_37a48819_340784cuda3std6ranges3__45__cpo9iter_moveE,(_ZN40_INTERNAL_0ec80c31_4_k_cu_37a48819_340784cuda3std3__45__cpo5beginE - _ZN40_INTERNAL_0ec80c31_4_k_cu_37a48819_340784cuda3std6ranges3__45__cpo9iter_moveE)
_ZN40_INTERNAL_0ec80c31_4_k_cu_37a48819_340784cuda3std6ranges3__45__cpo9iter_moveE:
	.zero		1
	.type		_ZN40_INTERNAL_0ec80c31_4_k_cu_37a48819_340784cuda3std3__45__cpo5beginE,@object
	.size		_ZN40_INTERNAL_0ec80c31_4_k_cu_37a48819_340784cuda3std3__45__cpo5beginE,(_ZN40_INTERNAL_0ec80c31_4_k_cu_37a48819_340784cuda3std3__442_GLOBAL__N__0ec80c31_4_k_cu_37a48819_340786ignoreE - _ZN40_INTERNAL_0ec80c31_4_k_cu_37a48819_340784cuda3std3__45__cpo5beginE)
_ZN40_INTERNAL_0ec80c31_4_k_cu_37a48819_340784cuda3std3__45__cpo5beginE:
	.zero		1
	.type		_ZN40_INTERNAL_0ec80c31_4_k_cu_37a48819_340784cuda3std3__442_GLOBAL__N__0ec80c31_4_k_cu_37a48819_340786ignoreE,@object
	.size		_ZN40_INTERNAL_0ec80c31_4_k_cu_37a48819_340784cuda3std3__442_GLOBAL__N__0ec80c31_4_k_cu_37a48819_340786ignoreE,(_ZN40_INTERNAL_0ec80c31_4_k_cu_37a48819_340784cute7productE - _ZN40_INTERNAL_0ec80c31_4_k_cu_37a48819_340784cuda3std3__442_GLOBAL__N__0ec80c31_4_k_cu_37a48819_340786ignoreE)
_ZN40_INTERNAL_0ec80c31_4_k_cu_37a48819_340784cuda3std3__442_GLOBAL__N__0ec80c31_4_k_cu_37a48819_340786ignoreE:
	.zero		1
	.type		_ZN40_INTERNAL_0ec80c31_4_k_cu_37a48819_340784cute7productE,@object
	.size		_ZN40_INTERNAL_0ec80c31_4_k_cu_37a48819_340784cute7productE,(_ZN40_INTERNAL_0ec80c31_4_k_cu_37a48819_340784cuda3std3__45__cpo3endE - _ZN40_INTERNAL_0ec80c31_4_k_cu_37a48819_340784cute7productE)
_ZN40_INTERNAL_0ec80c31_4_k_cu_37a48819_340784cute7productE:
	.zero		1
	.type		_ZN40_INTERNAL_0ec80c31_4_k_cu_37a48819_340784cuda3std3__45__cpo3endE,@object
	.size		_ZN40_INTERNAL_0ec80c31_4_k_cu_37a48819_340784cuda3std3__45__cpo3endE,(_ZN40_INTERNAL_0ec80c31_4_k_cu_37a48819_340784cuda3std3__419piecewise_constructE - _ZN40_INTERNAL_0ec80c31_4_k_cu_37a48819_340784cuda3std3__45__cpo3endE)
_ZN40_INTERNAL_0ec80c31_4_k_cu_37a48819_340784cuda3std3__45__cpo3endE:
	.zero		1
	.type		_ZN40_INTERNAL_0ec80c31_4_k_cu_37a48819_340784cuda3std3__419piecewise_constructE,@object
	.size		_ZN40_INTERNAL_0ec80c31_4_k_cu_37a48819_340784cuda3std3__419piecewise_constructE,(_ZN40_INTERNAL_0ec80c31_4_k_cu_37a48819_340784cuda3std3__45__cpo4cendE - _ZN40_INTERNAL_0ec80c31_4_k_cu_37a48819_340784cuda3std3__419piecewise_constructE)
_ZN40_INTERNAL_0ec80c31_4_k_cu_37a48819_340784cuda3std3__419piecewise_constructE:
	.zero		1
	.type		_ZN40_INTERNAL_0ec80c31_4_k_cu_37a48819_340784cuda3std3__45__cpo4cendE,@object
	.size		_ZN40_INTERNAL_0ec80c31_4_k_cu_37a48819_340784cuda3std3__45__cpo4cendE,(_ZN40_INTERNAL_0ec80c31_4_k_cu_37a48819_340784cuda3std6ranges3__45__cpo4swapE - _ZN40_INTERNAL_0ec80c31_4_k_cu_37a48819_340784cuda3std3__45__cpo4cendE)
_ZN40_INTERNAL_0ec80c31_4_k_cu_37a48819_340784cuda3std3__45__cpo4cendE:
	.zero		1
	.type		_ZN40_INTERNAL_0ec80c31_4_k_cu_37a48819_340784cuda3std6ranges3__45__cpo4swapE,@object
	.size		_ZN40_INTERNAL_0ec80c31_4_k_cu_37a48819_340784cuda3std6ranges3__45__cpo4swapE,(.L_10 - _ZN40_INTERNAL_0ec80c31_4_k_cu_37a48819_340784cuda3std6ranges3__45__cpo4swapE)
_ZN40_INTERNAL_0ec80c31_4_k_cu_37a48819_340784cuda3std6ranges3__45__cpo4swapE:
	.zero		1
.L_10:


//--------------------- .nv.constant0._ZN7cutlass13device_kernelINS_4gemm6kernel13GemmUniversalIN4cute5tupleIJiiiiEEENS1_10collective13CollectiveMmaINS1_35MainloopSm100TmaUmmaWarpSpecializedILi5ELi2ELi4ENS5_IJNS4_1CILi4EEESB_NSA_ILi1EEEEEEEENS5_IJNSA_ILi128EEESF_NSA_ILi64EEEEEENS_6half_tENS5_IJSC_llEEESI_NS5_IJlSC_lEEENS4_8TiledMMAINS4_8MMA_AtomIJNS4_26SM100_MMA_F16BF16_2x1SM_SSISI_SI_fLi128ELi128ELNS4_4UMMA5MajorE1ELSP_0ELNSO_7ScaleInE0ELSQ_0EEEEEENS4_6LayoutINS5_IJSC_SC_SC_EEENS5_IJNSA_ILi0EEESV_SV_EEEEENS5_IJNS4_10UnderscoreESY_SY_EEEEENS4_28SM100_TMA_2SM_LOAD_MULTICASTENS4_14ComposedLayoutINS4_7SwizzleILi3ELi4ELi3EEENS4_18smem_ptr_flag_bitsILi16EEENST_INS5_IJSG_NSA_ILi8EEEEEENS5_IJSC_SG_EEEEEEEvNS4_8identityES11_NS12_IS14_S16_NST_INS5_IJS17_SG_EEENS5_IJSG_SC_EEEEEEEvS1C_EENS_8epilogue10collective18CollectiveEpilogueINS1I_23Sm100TmaWarpSpecializedILi4ELi2ELi16ELb1ELb0EEEJNS5_IJSG_SF_SG_EEENS5_IJNST_ISG_SC_EENST_INS5_IJNSA_ILi16EEENSA_ILi2EEEEEES19_EEEEESI_SK_SI_SK_NS1I_6fusion15FusionCallbacksIS1M_NS1U_17LinearCombinationISI_fSI_fLNS_15FloatRoundStyleE2EEES1N_S1T_JEEENS4_5SM1004TMEM4LOAD26SM100_TMEM_LOAD_32dp32b16xENS4_13SM90_TMA_LOADENS12_INS13_ILi1ELi4ELi3EEES16_NST_INS5_IJS17_S1P_EEENS5_IJS1P_SC_EEEEEEENS4_39AutoVectorizingCopyWithAssumedAlignmentILi128EEENS4_14SM90_TMA_STOREES29_S2B_S2B_EEEvvEEEEvNT_6ParamsE --------------------------
	.section	.nv.constant0._ZN7cutlass13device_kernelINS_4gemm6kernel13GemmUniversalIN4cute5tupleIJiiiiEEENS1_10collective13CollectiveMmaINS1_35MainloopSm100TmaUmmaWarpSpecializedILi5ELi2ELi4ENS5_IJNS4_1CILi4EEESB_NSA_ILi1EEEEEEEENS5_IJNSA_ILi128EEESF_NSA_ILi64EEEEEENS_6half_tENS5_IJSC_llEEESI_NS5_IJlSC_lEEENS4_8TiledMMAINS4_8MMA_AtomIJNS4_26SM100_MMA_F16BF16_2x1SM_SSISI_SI_fLi128ELi128ELNS4_4UMMA5MajorE1ELSP_0ELNSO_7ScaleInE0ELSQ_0EEEEEENS4_6LayoutINS5_IJSC_SC_SC_EEENS5_IJNSA_ILi0EEESV_SV_EEEEENS5_IJNS4_10UnderscoreESY_SY_EEEEENS4_28SM100_TMA_2SM_LOAD_MULTICASTENS4_14ComposedLayoutINS4_7SwizzleILi3ELi4ELi3EEENS4_18smem_ptr_flag_bitsILi16EEENST_INS5_IJSG_NSA_ILi8EEEEEENS5_IJSC_SG_EEEEEEEvNS4_8identityES11_NS12_IS14_S16_NST_INS5_IJS17_SG_EEENS5_IJSG_SC_EEEEEEEvS1C_EENS_8epilogue10collective18CollectiveEpilogueINS1I_23Sm100TmaWarpSpecializedILi4ELi2ELi16ELb1ELb0EEEJNS5_IJSG_SF_SG_EEENS5_IJNST_ISG_SC_EENST_INS5_IJNSA_ILi16EEENSA_ILi2EEEEEES19_EEEEESI_SK_SI_SK_NS1I_6fusion15FusionCallbacksIS1M_NS1U_17LinearCombinationISI_fSI_fLNS_15FloatRoundStyleE2EEES1N_S1T_JEEENS4_5SM1004TMEM4LOAD26SM100_TMEM_LOAD_32dp32b16xENS4_13SM90_TMA_LOADENS12_INS13_ILi1ELi4ELi3EEES16_NST_INS5_IJS17_S1P_EEENS5_IJS1P_SC_EEEEEEENS4_39AutoVectorizingCopyWithAssumedAlignmentILi128EEENS4_14SM90_TMA_STOREES29_S2B_S2B_EEEvvEEEEvNT_6ParamsE,"a",@progbits
	.sectionflags	@""
	.align	4
.nv.constant0._ZN7cutlass13device_kernelINS_4gemm6kernel13GemmUniversalIN4cute5tupleIJiiiiEEENS1_10collective13CollectiveMmaINS1_35MainloopSm100TmaUmmaWarpSpecializedILi5ELi2ELi4ENS5_IJNS4_1CILi4EEESB_NSA_ILi1EEEEEEEENS5_IJNSA_ILi128EEESF_NSA_ILi64EEEEEENS_6half_tENS5_IJSC_llEEESI_NS5_IJlSC_lEEENS4_8TiledMMAINS4_8MMA_AtomIJNS4_26SM100_MMA_F16BF16_2x1SM_SSISI_SI_fLi128ELi128ELNS4_4UMMA5MajorE1ELSP_0ELNSO_7ScaleInE0ELSQ_0EEEEEENS4_6LayoutINS5_IJSC_SC_SC_EEENS5_IJNSA_ILi0EEESV_SV_EEEEENS5_IJNS4_10UnderscoreESY_SY_EEEEENS4_28SM100_TMA_2SM_LOAD_MULTICASTENS4_14ComposedLayoutINS4_7SwizzleILi3ELi4ELi3EEENS4_18smem_ptr_flag_bitsILi16EEENST_INS5_IJSG_NSA_ILi8EEEEEENS5_IJSC_SG_EEEEEEEvNS4_8identityES11_NS12_IS14_S16_NST_INS5_IJS17_SG_EEENS5_IJSG_SC_EEEEEEEvS1C_EENS_8epilogue10collective18CollectiveEpilogueINS1I_23Sm100TmaWarpSpecializedILi4ELi2ELi16ELb1ELb0EEEJNS5_IJSG_SF_SG_EEENS5_IJNST_ISG_SC_EENST_INS5_IJNSA_ILi16EEENSA_ILi2EEEEEES19_EEEEESI_SK_SI_SK_NS1I_6fusion15FusionCallbacksIS1M_NS1U_17LinearCombinationISI_fSI_fLNS_15FloatRoundStyleE2EEES1N_S1T_JEEENS4_5SM1004TMEM4LOAD26SM100_TMEM_LOAD_32dp32b16xENS4_13SM90_TMA_LOADENS12_INS13_ILi1ELi4ELi3EEES16_NST_INS5_IJS17_S1P_EEENS5_IJS1P_SC_EEEEEEENS4_39AutoVectorizingCopyWithAssumedAlignmentILi128EEENS4_14SM90_TMA_STOREES29_S2B_S2B_EEEvvEEEEvNT_6ParamsE:
	.zero		2944


//--------------------- SYMBOLS --------------------------

	.type		.nv.reservedSmem.offset0,@object
	.size		.nv.reservedSmem.offset0,0x4
	.type		.nv.reservedSmem.cap,@object
	.size		.nv.reservedSmem.cap,0x4
	.type		__assertfail,@function
